//
// Generated by NVIDIA NVVM Compiler
//
// Compiler Build ID: CL-36424714
// Cuda compilation tools, release 13.0, V13.0.88
// Based on NVVM 20.0.0
//

.version 9.0
.target sm_100
.address_size 64

	// .globl	_Z12create_nodesiP6Node_t
.func  (.param .align 16 .b8 func_retval0[16]) __internal_trig_reduction_slowpathd
(
	.param .b64 __internal_trig_reduction_slowpathd_param_0
)
;
.func  (.param .b64 func_retval0) __internal_accurate_pow
(
	.param .b64 __internal_accurate_pow_param_0
)
;
.global .align 8 .b8 __cudart_i2opi_d[144] = {8, 93, 141, 31, 177, 95, 251, 107, 234, 146, 82, 138, 247, 57, 7, 61, 123, 241, 229, 235, 199, 186, 39, 117, 45, 234, 95, 158, 102, 63, 70, 79, 183, 9, 203, 39, 207, 126, 54, 109, 31, 109, 10, 90, 139, 17, 47, 239, 15, 152, 5, 222, 255, 151, 248, 31, 59, 40, 249, 189, 139, 95, 132, 156, 244, 57, 83, 131, 57, 214, 145, 57, 65, 126, 95, 180, 38, 112, 156, 233, 132, 68, 187, 46, 245, 53, 130, 232, 62, 167, 41, 177, 28, 235, 29, 254, 28, 146, 209, 9, 234, 46, 73, 6, 224, 210, 77, 66, 58, 110, 36, 183, 97, 197, 187, 222, 171, 99, 81, 254, 65, 144, 67, 60, 153, 149, 98, 219, 192, 221, 52, 245, 209, 87, 39, 252, 41, 21, 68, 78, 110, 131, 249, 162};
.global .align 16 .b8 __cudart_sin_cos_coeffs[128] = {70, 210, 176, 44, 241, 229, 90, 190, 146, 227, 172, 105, 227, 29, 199, 62, 161, 98, 219, 25, 160, 1, 42, 191, 24, 8, 17, 17, 17, 17, 129, 63, 84, 85, 85, 85, 85, 85, 197, 191, 0, 0, 0, 0, 0, 0, 0, 0, 0, 0, 0, 0, 0, 0, 0, 0, 100, 129, 253, 32, 131, 255, 168, 189, 40, 133, 239, 193, 167, 238, 33, 62, 217, 230, 6, 142, 79, 126, 146, 190, 233, 188, 221, 25, 160, 1, 250, 62, 71, 93, 193, 22, 108, 193, 86, 191, 81, 85, 85, 85, 85, 85, 165, 63, 0, 0, 0, 0, 0, 0, 224, 191, 0, 0, 0, 0, 0, 0, 240, 63};

.visible .entry _Z12create_nodesiP6Node_t(
	.param .u32 _Z12create_nodesiP6Node_t_param_0,
	.param .u64 .ptr .align 1 _Z12create_nodesiP6Node_t_param_1
)
{
	.reg .pred 	%p<9>;
	.reg .b32 	%r<26>;
	.reg .b32 	%f<6>;
	.reg .b64 	%rd<9>;
	.reg .b64 	%fd<37>;

	ld.param.u32 	%r10, [_Z12create_nodesiP6Node_t_param_0];
	ld.param.u64 	%rd2, [_Z12create_nodesiP6Node_t_param_1];
	mov.u32 	%r11, %ctaid.x;
	mov.u32 	%r1, %ntid.x;
	mov.u32 	%r12, %tid.x;
	mad.lo.s32 	%r24, %r11, %r1, %r12;
	setp.ge.s32 	%p1, %r24, %r10;
	@%p1 bra 	$L__BB0_7;
	add.s32 	%r3, %r10, -1;
	cvt.rn.f32.s32 	%f1, %r3;
	cvt.f64.f32 	%fd1, %f1;
	mov.u32 	%r13, %nctaid.x;
	mul.lo.s32 	%r4, %r1, %r13;
	cvta.to.global.u64 	%rd1, %rd2;
	mov.u64 	%rd5, __cudart_sin_cos_coeffs;
$L__BB0_2:
	cvt.rn.f32.s32 	%f2, %r24;
	add.f32 	%f3, %f2, %f2;
	cvt.f64.f32 	%fd8, %f3;
	mul.f64 	%fd9, %fd8, 0d400921FB54442D18;
	div.rn.f64 	%fd2, %fd9, %fd1;
	abs.f64 	%fd3, %fd2;
	setp.neu.f64 	%p2, %fd3, 0d7FF0000000000000;
	@%p2 bra 	$L__BB0_4;
	mov.f64 	%fd15, 0d0000000000000000;
	mul.rn.f64 	%fd36, %fd2, %fd15;
	mov.b32 	%r25, 0;
	bra.uni 	$L__BB0_6;
$L__BB0_4:
	mul.f64 	%fd10, %fd2, 0d3FE45F306DC9C883;
	cvt.rni.s32.f64 	%r25, %fd10;
	cvt.rn.f64.s32 	%fd11, %r25;
	fma.rn.f64 	%fd12, %fd11, 0dBFF921FB54442D18, %fd2;
	fma.rn.f64 	%fd13, %fd11, 0dBC91A62633145C00, %fd12;
	fma.rn.f64 	%fd36, %fd11, 0dB97B839A252049C0, %fd13;
	setp.ltu.f64 	%p3, %fd3, 0d41E0000000000000;
	@%p3 bra 	$L__BB0_6;
	{ // callseq 0, 0
	.param .b64 param0;
	st.param.f64 	[param0], %fd2;
	.param .align 16 .b8 retval0[16];
	call.uni (retval0), 
	__internal_trig_reduction_slowpathd, 
	(
	param0
	);
	ld.param.f64 	%fd36, [retval0];
	ld.param.b32 	%r25, [retval0+8];
	} // callseq 0
$L__BB0_6:
	shl.b32 	%r16, %r25, 6;
	cvt.u64.u32 	%rd3, %r16;
	and.b64  	%rd4, %rd3, 64;
	add.s64 	%rd6, %rd5, %rd4;
	mul.rn.f64 	%fd16, %fd36, %fd36;
	and.b32  	%r17, %r25, 1;
	setp.eq.b32 	%p4, %r17, 1;
	selp.f64 	%fd17, 0dBDA8FF8320FD8164, 0d3DE5DB65F9785EBA, %p4;
	ld.global.nc.v2.f64 	{%fd18, %fd19}, [%rd6];
	fma.rn.f64 	%fd20, %fd17, %fd16, %fd18;
	fma.rn.f64 	%fd21, %fd20, %fd16, %fd19;
	ld.global.nc.v2.f64 	{%fd22, %fd23}, [%rd6+16];
	fma.rn.f64 	%fd24, %fd21, %fd16, %fd22;
	fma.rn.f64 	%fd25, %fd24, %fd16, %fd23;
	ld.global.nc.v2.f64 	{%fd26, %fd27}, [%rd6+32];
	fma.rn.f64 	%fd28, %fd25, %fd16, %fd26;
	fma.rn.f64 	%fd29, %fd28, %fd16, %fd27;
	fma.rn.f64 	%fd30, %fd29, %fd36, %fd36;
	fma.rn.f64 	%fd31, %fd29, %fd16, 0d3FF0000000000000;
	selp.f64 	%fd32, %fd31, %fd30, %p4;
	and.b32  	%r18, %r25, 2;
	setp.eq.s32 	%p5, %r18, 0;
	mov.f64 	%fd33, 0d0000000000000000;
	sub.f64 	%fd34, %fd33, %fd32;
	selp.f64 	%fd35, %fd32, %fd34, %p5;
	cvt.rn.f32.f64 	%f4, %fd35;
	setp.gt.s32 	%p6, %r24, 0;
	selp.s32 	%r19, -1, 0, %p6;
	add.s32 	%r20, %r24, %r19;
	setp.lt.s32 	%p7, %r24, %r3;
	selp.u32 	%r21, 1, 0, %p7;
	add.s32 	%r22, %r24, %r21;
	mul.wide.s32 	%rd7, %r24, 20;
	add.s64 	%rd8, %rd1, %rd7;
	div.rn.f32 	%f5, %f2, %f1;
	st.global.f32 	[%rd8], %f5;
	st.global.u32 	[%rd8+4], %r20;
	st.global.u32 	[%rd8+8], %r22;
	st.global.f32 	[%rd8+12], %f4;
	mov.b32 	%r23, 0;
	st.global.u32 	[%rd8+16], %r23;
	add.s32 	%r24, %r24, %r4;
	setp.lt.s32 	%p8, %r24, %r10;
	@%p8 bra 	$L__BB0_2;
$L__BB0_7:
	ret;

}
	// .globl	_Z12get_velocityiPfP6Node_t
.visible .entry _Z12get_velocityiPfP6Node_t(
	.param .u32 _Z12get_velocityiPfP6Node_t_param_0,
	.param .u64 .ptr .align 1 _Z12get_velocityiPfP6Node_t_param_1,
	.param .u64 .ptr .align 1 _Z12get_velocityiPfP6Node_t_param_2
)
{
	.reg .pred 	%p<7>;
	.reg .b32 	%r<31>;
	.reg .b32 	%f<6>;
	.reg .b64 	%rd<23>;

	ld.param.u32 	%r12, [_Z12get_velocityiPfP6Node_t_param_0];
	ld.param.u64 	%rd4, [_Z12get_velocityiPfP6Node_t_param_1];
	ld.param.u64 	%rd5, [_Z12get_velocityiPfP6Node_t_param_2];
	cvta.to.global.u64 	%rd1, %rd4;
	cvta.to.global.u64 	%rd2, %rd5;
	mov.u32 	%r13, %ctaid.x;
	mov.u32 	%r14, %ntid.x;
	mov.u32 	%r15, %tid.x;
	mad.lo.s32 	%r29, %r13, %r14, %r15;
	mov.u32 	%r16, %nctaid.x;
	mul.lo.s32 	%r2, %r14, %r16;
	setp.ge.s32 	%p1, %r29, %r12;
	@%p1 bra 	$L__BB1_7;
	add.s32 	%r17, %r29, %r2;
	max.s32 	%r18, %r12, %r17;
	setp.lt.s32 	%p2, %r17, %r12;
	selp.u32 	%r19, 1, 0, %p2;
	add.s32 	%r20, %r17, %r19;
	sub.s32 	%r21, %r18, %r20;
	div.u32 	%r22, %r21, %r2;
	add.s32 	%r3, %r22, %r19;
	and.b32  	%r23, %r3, 3;
	setp.eq.s32 	%p3, %r23, 3;
	@%p3 bra 	$L__BB1_4;
	add.s64 	%rd3, %rd2, 12;
	add.s32 	%r24, %r3, 1;
	and.b32  	%r25, %r24, 3;
	neg.s32 	%r27, %r25;
$L__BB1_3:
	.pragma "nounroll";
	mul.wide.s32 	%rd6, %r29, 4;
	add.s64 	%rd7, %rd1, %rd6;
	mul.wide.s32 	%rd8, %r29, 20;
	add.s64 	%rd9, %rd3, %rd8;
	ld.global.f32 	%f1, [%rd9];
	st.global.f32 	[%rd7], %f1;
	add.s32 	%r29, %r29, %r2;
	add.s32 	%r27, %r27, 1;
	setp.ne.s32 	%p4, %r27, 0;
	@%p4 bra 	$L__BB1_3;
$L__BB1_4:
	setp.lt.u32 	%p5, %r3, 3;
	@%p5 bra 	$L__BB1_7;
	mul.wide.s32 	%rd15, %r2, 20;
	mul.wide.s32 	%rd17, %r2, 4;
	shl.b32 	%r26, %r2, 2;
$L__BB1_6:
	mul.wide.s32 	%rd10, %r29, 20;
	add.s64 	%rd11, %rd2, %rd10;
	add.s64 	%rd12, %rd11, 12;
	ld.global.f32 	%f2, [%rd11+12];
	mul.wide.s32 	%rd13, %r29, 4;
	add.s64 	%rd14, %rd1, %rd13;
	st.global.f32 	[%rd14], %f2;
	add.s64 	%rd16, %rd12, %rd15;
	ld.global.f32 	%f3, [%rd16];
	add.s64 	%rd18, %rd14, %rd17;
	st.global.f32 	[%rd18], %f3;
	add.s64 	%rd19, %rd16, %rd15;
	ld.global.f32 	%f4, [%rd19];
	add.s64 	%rd20, %rd18, %rd17;
	st.global.f32 	[%rd20], %f4;
	add.s64 	%rd21, %rd19, %rd15;
	ld.global.f32 	%f5, [%rd21];
	add.s64 	%rd22, %rd20, %rd17;
	st.global.f32 	[%rd22], %f5;
	add.s32 	%r29, %r26, %r29;
	setp.lt.s32 	%p6, %r29, %r12;
	@%p6 bra 	$L__BB1_6;
$L__BB1_7:
	ret;

}
	// .globl	_Z15get_coordinatesiPfP6Node_t
.visible .entry _Z15get_coordinatesiPfP6Node_t(
	.param .u32 _Z15get_coordinatesiPfP6Node_t_param_0,
	.param .u64 .ptr .align 1 _Z15get_coordinatesiPfP6Node_t_param_1,
	.param .u64 .ptr .align 1 _Z15get_coordinatesiPfP6Node_t_param_2
)
{
	.reg .pred 	%p<7>;
	.reg .b32 	%r<31>;
	.reg .b32 	%f<6>;
	.reg .b64 	%rd<22>;

	ld.param.u32 	%r12, [_Z15get_coordinatesiPfP6Node_t_param_0];
	ld.param.u64 	%rd4, [_Z15get_coordinatesiPfP6Node_t_param_1];
	ld.param.u64 	%rd5, [_Z15get_coordinatesiPfP6Node_t_param_2];
	cvta.to.global.u64 	%rd1, %rd4;
	cvta.to.global.u64 	%rd2, %rd5;
	mov.u32 	%r13, %ctaid.x;
	mov.u32 	%r14, %ntid.x;
	mov.u32 	%r15, %tid.x;
	mad.lo.s32 	%r29, %r13, %r14, %r15;
	mov.u32 	%r16, %nctaid.x;
	mul.lo.s32 	%r2, %r14, %r16;
	setp.ge.s32 	%p1, %r29, %r12;
	@%p1 bra 	$L__BB2_7;
	add.s32 	%r17, %r29, %r2;
	max.s32 	%r18, %r12, %r17;
	setp.lt.s32 	%p2, %r17, %r12;
	selp.u32 	%r19, 1, 0, %p2;
	add.s32 	%r20, %r17, %r19;
	sub.s32 	%r21, %r18, %r20;
	div.u32 	%r22, %r21, %r2;
	add.s32 	%r3, %r22, %r19;
	and.b32  	%r23, %r3, 3;
	setp.eq.s32 	%p3, %r23, 3;
	@%p3 bra 	$L__BB2_4;
	add.s64 	%rd3, %rd1, 4;
	add.s32 	%r24, %r3, 1;
	and.b32  	%r25, %r24, 3;
	neg.s32 	%r27, %r25;
$L__BB2_3:
	.pragma "nounroll";
	mul.wide.s32 	%rd6, %r29, 4;
	add.s64 	%rd7, %rd3, %rd6;
	mul.wide.s32 	%rd8, %r29, 20;
	add.s64 	%rd9, %rd2, %rd8;
	ld.global.f32 	%f1, [%rd9];
	st.global.f32 	[%rd7], %f1;
	add.s32 	%r29, %r29, %r2;
	add.s32 	%r27, %r27, 1;
	setp.ne.s32 	%p4, %r27, 0;
	@%p4 bra 	$L__BB2_3;
$L__BB2_4:
	setp.lt.u32 	%p5, %r3, 3;
	@%p5 bra 	$L__BB2_7;
	mul.wide.s32 	%rd14, %r2, 20;
	mul.wide.s32 	%rd16, %r2, 4;
	shl.b32 	%r26, %r2, 2;
$L__BB2_6:
	mul.wide.s32 	%rd10, %r29, 20;
	add.s64 	%rd11, %rd2, %rd10;
	ld.global.f32 	%f2, [%rd11];
	mul.wide.s32 	%rd12, %r29, 4;
	add.s64 	%rd13, %rd1, %rd12;
	st.global.f32 	[%rd13+4], %f2;
	add.s64 	%rd15, %rd11, %rd14;
	ld.global.f32 	%f3, [%rd15];
	add.s64 	%rd17, %rd13, %rd16;
	st.global.f32 	[%rd17+4], %f3;
	add.s64 	%rd18, %rd15, %rd14;
	ld.global.f32 	%f4, [%rd18];
	add.s64 	%rd19, %rd17, %rd16;
	st.global.f32 	[%rd19+4], %f4;
	add.s64 	%rd20, %rd18, %rd14;
	ld.global.f32 	%f5, [%rd20];
	add.s64 	%rd21, %rd19, %rd16;
	st.global.f32 	[%rd21+4], %f5;
	add.s32 	%r29, %r26, %r29;
	setp.lt.s32 	%p6, %r29, %r12;
	@%p6 bra 	$L__BB2_6;
$L__BB2_7:
	ret;

}
	// .globl	_Z8timestepifP6Node_t
.visible .entry _Z8timestepifP6Node_t(
	.param .u32 _Z8timestepifP6Node_t_param_0,
	.param .f32 _Z8timestepifP6Node_t_param_1,
	.param .u64 .ptr .align 1 _Z8timestepifP6Node_t_param_2
)
{
	.reg .pred 	%p<27>;
	.reg .b32 	%r<38>;
	.reg .b32 	%f<19>;
	.reg .b64 	%rd<10>;
	.reg .b64 	%fd<55>;

	ld.param.u32 	%r12, [_Z8timestepifP6Node_t_param_0];
	ld.param.f32 	%f6, [_Z8timestepifP6Node_t_param_1];
	ld.param.u64 	%rd3, [_Z8timestepifP6Node_t_param_2];
	mov.u32 	%r13, %ctaid.x;
	mov.u32 	%r1, %ntid.x;
	mov.u32 	%r14, %tid.x;
	mad.lo.s32 	%r37, %r13, %r1, %r14;
	setp.ge.s32 	%p2, %r37, %r12;
	@%p2 bra 	$L__BB3_13;
	cvta.to.global.u64 	%rd1, %rd3;
	cvt.f64.f32 	%fd1, %f6;
	mov.f64 	%fd14, 0d4000000000000000;
	{
	.reg .b32 %temp; 
	mov.b64 	{%temp, %r3}, %fd14;
	}
	and.b32  	%r4, %r3, 2146435072;
	setp.eq.s32 	%p3, %r4, 1062207488;
	setp.lt.s32 	%p4, %r3, 0;
	selp.b32 	%r5, 0, 2146435072, %p4;
	and.b32  	%r15, %r3, 2147483647;
	setp.ne.s32 	%p5, %r15, 1071644672;
	and.pred  	%p1, %p3, %p5;
	or.b32  	%r6, %r5, -2147483648;
	mov.u32 	%r16, %nctaid.x;
	mul.lo.s32 	%r7, %r1, %r16;
$L__BB3_2:
	setp.lt.s32 	%p6, %r3, 0;
	setp.eq.s32 	%p7, %r4, 1062207488;
	mul.wide.s32 	%rd4, %r37, 20;
	add.s64 	%rd5, %rd1, %rd4;
	add.s64 	%rd2, %rd5, 12;
	ld.global.f32 	%f1, [%rd5+12];
	ld.global.u32 	%r17, [%rd5+4];
	mul.wide.s32 	%rd6, %r17, 20;
	add.s64 	%rd7, %rd1, %rd6;
	ld.global.f32 	%f2, [%rd7+12];
	ld.global.u32 	%r18, [%rd5+8];
	mul.wide.s32 	%rd8, %r18, 20;
	add.s64 	%rd9, %rd1, %rd8;
	ld.global.f32 	%f3, [%rd9+12];
	ld.global.f32 	%f7, [%rd5];
	ld.global.f32 	%f8, [%rd7];
	sub.f32 	%f9, %f7, %f8;
	abs.f32 	%f4, %f9;
	ld.global.f32 	%f10, [%rd9];
	sub.f32 	%f11, %f7, %f10;
	abs.f32 	%f5, %f11;
	cvt.f64.f32 	%fd2, %f5;
	{
	.reg .b32 %temp; 
	mov.b64 	{%temp, %r9}, %fd2;
	}
	abs.f64 	%fd3, %fd2;
	{ // callseq 1, 0
	.param .b64 param0;
	st.param.f64 	[param0], %fd3;
	.param .b64 retval0;
	call.uni (retval0), 
	__internal_accurate_pow, 
	(
	param0
	);
	ld.param.f64 	%fd15, [retval0];
	} // callseq 1
	setp.lt.s32 	%p9, %r9, 0;
	neg.f64 	%fd17, %fd15;
	selp.f64 	%fd18, %fd17, %fd15, %p7;
	selp.f64 	%fd19, %fd18, %fd15, %p9;
	setp.eq.f32 	%p10, %f5, 0f00000000;
	selp.b32 	%r19, %r9, 0, %p7;
	or.b32  	%r20, %r19, 2146435072;
	selp.b32 	%r21, %r20, %r19, %p6;
	mov.b32 	%r22, 0;
	mov.b64 	%fd20, {%r22, %r21};
	selp.f64 	%fd53, %fd20, %fd19, %p10;
	add.f64 	%fd21, %fd2, 0d4000000000000000;
	{
	.reg .b32 %temp; 
	mov.b64 	{%temp, %r23}, %fd21;
	}
	and.b32  	%r24, %r23, 2146435072;
	setp.ne.s32 	%p11, %r24, 2146435072;
	@%p11 bra 	$L__BB3_7;
	setp.num.f32 	%p12, %f5, %f5;
	@%p12 bra 	$L__BB3_5;
	mov.f64 	%fd22, 0d4000000000000000;
	add.rn.f64 	%fd53, %fd2, %fd22;
	bra.uni 	$L__BB3_7;
$L__BB3_5:
	setp.neu.f64 	%p13, %fd3, 0d7FF0000000000000;
	@%p13 bra 	$L__BB3_7;
	setp.lt.s32 	%p14, %r9, 0;
	selp.b32 	%r25, %r6, %r5, %p1;
	selp.b32 	%r26, %r25, %r5, %p14;
	mov.b32 	%r27, 0;
	mov.b64 	%fd53, {%r27, %r26};
$L__BB3_7:
	setp.lt.s32 	%p15, %r3, 0;
	setp.eq.s32 	%p16, %r4, 1062207488;
	cvt.f64.f32 	%fd8, %f4;
	{
	.reg .b32 %temp; 
	mov.b64 	{%temp, %r10}, %fd8;
	}
	abs.f64 	%fd9, %fd8;
	{ // callseq 2, 0
	.param .b64 param0;
	st.param.f64 	[param0], %fd9;
	.param .b64 retval0;
	call.uni (retval0), 
	__internal_accurate_pow, 
	(
	param0
	);
	ld.param.f64 	%fd23, [retval0];
	} // callseq 2
	setp.lt.s32 	%p18, %r10, 0;
	neg.f64 	%fd25, %fd23;
	selp.f64 	%fd26, %fd25, %fd23, %p16;
	selp.f64 	%fd27, %fd26, %fd23, %p18;
	setp.eq.f32 	%p19, %f4, 0f00000000;
	selp.b32 	%r28, %r10, 0, %p16;
	or.b32  	%r29, %r28, 2146435072;
	selp.b32 	%r30, %r29, %r28, %p15;
	mov.b32 	%r31, 0;
	mov.b64 	%fd28, {%r31, %r30};
	selp.f64 	%fd54, %fd28, %fd27, %p19;
	add.f64 	%fd29, %fd8, 0d4000000000000000;
	{
	.reg .b32 %temp; 
	mov.b64 	{%temp, %r32}, %fd29;
	}
	and.b32  	%r33, %r32, 2146435072;
	setp.ne.s32 	%p20, %r33, 2146435072;
	@%p20 bra 	$L__BB3_12;
	setp.num.f32 	%p21, %f4, %f4;
	@%p21 bra 	$L__BB3_10;
	mov.f64 	%fd30, 0d4000000000000000;
	add.rn.f64 	%fd54, %fd8, %fd30;
	bra.uni 	$L__BB3_12;
$L__BB3_10:
	setp.neu.f64 	%p22, %fd9, 0d7FF0000000000000;
	@%p22 bra 	$L__BB3_12;
	setp.lt.s32 	%p23, %r10, 0;
	selp.b32 	%r34, %r6, %r5, %p1;
	selp.b32 	%r35, %r34, %r5, %p23;
	mov.b32 	%r36, 0;
	mov.b64 	%fd54, {%r36, %r35};
$L__BB3_12:
	setp.eq.f32 	%p24, %f5, 0f3F800000;
	selp.f64 	%fd31, 0d3FF0000000000000, %fd53, %p24;
	setp.eq.f32 	%p25, %f4, 0f3F800000;
	selp.f64 	%fd32, 0d3FF0000000000000, %fd54, %p25;
	sub.f64 	%fd33, %fd31, %fd32;
	add.f32 	%f12, %f1, %f1;
	add.f32 	%f13, %f2, %f3;
	sub.f32 	%f14, %f13, %f12;
	cvt.f64.f32 	%fd34, %f14;
	mul.f64 	%fd35, %fd33, %fd34;
	add.f64 	%fd36, %fd31, %fd32;
	div.rn.f64 	%fd37, %fd35, %fd36;
	sub.f32 	%f15, %f3, %f2;
	cvt.f64.f32 	%fd38, %f15;
	sub.f64 	%fd39, %fd38, %fd37;
	add.f32 	%f16, %f4, %f5;
	cvt.f64.f32 	%fd40, %f16;
	div.rn.f64 	%fd41, %fd39, %fd40;
	sub.f32 	%f17, %f5, %f4;
	cvt.f64.f32 	%fd42, %f17;
	mul.f64 	%fd43, %fd33, %fd42;
	mul.f64 	%fd44, %fd36, %fd40;
	div.rn.f64 	%fd45, %fd43, %fd44;
	add.f64 	%fd46, %fd45, 0d3FF0000000000000;
	div.rn.f64 	%fd47, %fd41, %fd46;
	mul.f64 	%fd48, %fd47, %fd1;
	mov.f64 	%fd49, 0d3FF0000000000000;
	sub.f64 	%fd50, %fd49, %fd48;
	cvt.f64.f32 	%fd51, %f1;
	mul.f64 	%fd52, %fd50, %fd51;
	cvt.rn.f32.f64 	%f18, %fd52;
	st.global.f32 	[%rd2+4], %f18;
	add.s32 	%r37, %r37, %r7;
	setp.lt.s32 	%p26, %r37, %r12;
	@%p26 bra 	$L__BB3_2;
$L__BB3_13:
	ret;

}
	// .globl	_Z6updateiP6Node_t
.visible .entry _Z6updateiP6Node_t(
	.param .u32 _Z6updateiP6Node_t_param_0,
	.param .u64 .ptr .align 1 _Z6updateiP6Node_t_param_1
)
{
	.reg .pred 	%p<7>;
	.reg .b32 	%r<31>;
	.reg .b32 	%f<6>;
	.reg .b64 	%rd<13>;

	ld.param.u32 	%r12, [_Z6updateiP6Node_t_param_0];
	ld.param.u64 	%rd3, [_Z6updateiP6Node_t_param_1];
	cvta.to.global.u64 	%rd1, %rd3;
	mov.u32 	%r13, %ctaid.x;
	mov.u32 	%r14, %ntid.x;
	mov.u32 	%r15, %tid.x;
	mad.lo.s32 	%r29, %r13, %r14, %r15;
	mov.u32 	%r16, %nctaid.x;
	mul.lo.s32 	%r2, %r14, %r16;
	setp.ge.s32 	%p1, %r29, %r12;
	@%p1 bra 	$L__BB4_7;
	add.s32 	%r17, %r29, %r2;
	max.s32 	%r18, %r12, %r17;
	setp.lt.s32 	%p2, %r17, %r12;
	selp.u32 	%r19, 1, 0, %p2;
	add.s32 	%r20, %r17, %r19;
	sub.s32 	%r21, %r18, %r20;
	div.u32 	%r22, %r21, %r2;
	add.s32 	%r3, %r22, %r19;
	and.b32  	%r23, %r3, 3;
	setp.eq.s32 	%p3, %r23, 3;
	@%p3 bra 	$L__BB4_4;
	add.s64 	%rd2, %rd1, 16;
	add.s32 	%r24, %r3, 1;
	and.b32  	%r25, %r24, 3;
	neg.s32 	%r27, %r25;
$L__BB4_3:
	.pragma "nounroll";
	mul.wide.s32 	%rd4, %r29, 20;
	add.s64 	%rd5, %rd2, %rd4;
	ld.global.f32 	%f1, [%rd5];
	st.global.f32 	[%rd5+-4], %f1;
	add.s32 	%r29, %r29, %r2;
	add.s32 	%r27, %r27, 1;
	setp.ne.s32 	%p4, %r27, 0;
	@%p4 bra 	$L__BB4_3;
$L__BB4_4:
	setp.lt.u32 	%p5, %r3, 3;
	@%p5 bra 	$L__BB4_7;
	mul.wide.s32 	%rd9, %r2, 20;
	shl.b32 	%r26, %r2, 2;
$L__BB4_6:
	mul.wide.s32 	%rd6, %r29, 20;
	add.s64 	%rd7, %rd1, %rd6;
	add.s64 	%rd8, %rd7, 16;
	ld.global.f32 	%f2, [%rd7+16];
	st.global.f32 	[%rd7+12], %f2;
	add.s64 	%rd10, %rd8, %rd9;
	ld.global.f32 	%f3, [%rd10];
	st.global.f32 	[%rd10+-4], %f3;
	add.s64 	%rd11, %rd10, %rd9;
	ld.global.f32 	%f4, [%rd11];
	st.global.f32 	[%rd11+-4], %f4;
	add.s64 	%rd12, %rd11, %rd9;
	ld.global.f32 	%f5, [%rd12];
	st.global.f32 	[%rd12+-4], %f5;
	add.s32 	%r29, %r26, %r29;
	setp.lt.s32 	%p6, %r29, %r12;
	@%p6 bra 	$L__BB4_6;
$L__BB4_7:
	ret;

}
	// .globl	_Z33chebyshev_gauss_nodes_and_weightsiPfS_
.visible .entry _Z33chebyshev_gauss_nodes_and_weightsiPfS_(
	.param .u32 _Z33chebyshev_gauss_nodes_and_weightsiPfS__param_0,
	.param .u64 .ptr .align 1 _Z33chebyshev_gauss_nodes_and_weightsiPfS__param_1,
	.param .u64 .ptr .align 1 _Z33chebyshev_gauss_nodes_and_weightsiPfS__param_2
)
{
	.reg .pred 	%p<7>;
	.reg .b32 	%r<32>;
	.reg .b32 	%f<4>;
	.reg .b64 	%rd<12>;
	.reg .b64 	%fd<42>;

	ld.param.u32 	%r12, [_Z33chebyshev_gauss_nodes_and_weightsiPfS__param_0];
	ld.param.u64 	%rd3, [_Z33chebyshev_gauss_nodes_and_weightsiPfS__param_1];
	ld.param.u64 	%rd4, [_Z33chebyshev_gauss_nodes_and_weightsiPfS__param_2];
	mov.u32 	%r13, %ctaid.x;
	mov.u32 	%r1, %ntid.x;
	mov.u32 	%r14, %tid.x;
	mad.lo.s32 	%r29, %r13, %r1, %r14;
	setp.gt.s32 	%p1, %r29, %r12;
	@%p1 bra 	$L__BB5_8;
	add.s32 	%r15, %r12, 1;
	shl.b32 	%r16, %r15, 1;
	cvt.rn.f64.s32 	%fd1, %r16;
	cvt.rn.f64.s32 	%fd9, %r15;
	mov.f64 	%fd10, 0d400921FB54442D18;
	div.rn.f64 	%fd11, %fd10, %fd9;
	cvt.rn.f32.f64 	%f1, %fd11;
	mad.lo.s32 	%r17, %r12, %r12, %r12;
	shr.u32 	%r18, %r17, 31;
	add.s32 	%r19, %r17, %r18;
	shr.s32 	%r3, %r19, 1;
	mov.u32 	%r20, %nctaid.x;
	mul.lo.s32 	%r4, %r1, %r20;
	cvta.to.global.u64 	%rd1, %rd3;
	cvta.to.global.u64 	%rd2, %rd4;
	mov.u64 	%rd7, __cudart_sin_cos_coeffs;
$L__BB5_2:
	shl.b32 	%r21, %r29, 1;
	or.b32  	%r22, %r21, 1;
	cvt.rn.f64.s32 	%fd12, %r22;
	mul.f64 	%fd13, %fd12, 0d400921FB54442D18;
	div.rn.f64 	%fd2, %fd13, %fd1;
	abs.f64 	%fd3, %fd2;
	setp.neu.f64 	%p2, %fd3, 0d7FF0000000000000;
	@%p2 bra 	$L__BB5_4;
	mov.f64 	%fd19, 0d0000000000000000;
	mul.rn.f64 	%fd41, %fd2, %fd19;
	mov.b32 	%r31, 1;
	bra.uni 	$L__BB5_7;
$L__BB5_4:
	mul.f64 	%fd14, %fd2, 0d3FE45F306DC9C883;
	cvt.rni.s32.f64 	%r30, %fd14;
	cvt.rn.f64.s32 	%fd15, %r30;
	fma.rn.f64 	%fd16, %fd15, 0dBFF921FB54442D18, %fd2;
	fma.rn.f64 	%fd17, %fd15, 0dBC91A62633145C00, %fd16;
	fma.rn.f64 	%fd41, %fd15, 0dB97B839A252049C0, %fd17;
	setp.ltu.f64 	%p3, %fd3, 0d41E0000000000000;
	@%p3 bra 	$L__BB5_6;
	{ // callseq 3, 0
	.param .b64 param0;
	st.param.f64 	[param0], %fd2;
	.param .align 16 .b8 retval0[16];
	call.uni (retval0), 
	__internal_trig_reduction_slowpathd, 
	(
	param0
	);
	ld.param.f64 	%fd41, [retval0];
	ld.param.b32 	%r30, [retval0+8];
	} // callseq 3
$L__BB5_6:
	add.s32 	%r31, %r30, 1;
$L__BB5_7:
	shl.b32 	%r25, %r31, 6;
	cvt.u64.u32 	%rd5, %r25;
	and.b64  	%rd6, %rd5, 64;
	add.s64 	%rd8, %rd7, %rd6;
	mul.rn.f64 	%fd20, %fd41, %fd41;
	and.b32  	%r26, %r31, 1;
	setp.eq.b32 	%p4, %r26, 1;
	selp.f64 	%fd21, 0dBDA8FF8320FD8164, 0d3DE5DB65F9785EBA, %p4;
	ld.global.nc.v2.f64 	{%fd22, %fd23}, [%rd8];
	fma.rn.f64 	%fd24, %fd21, %fd20, %fd22;
	fma.rn.f64 	%fd25, %fd24, %fd20, %fd23;
	ld.global.nc.v2.f64 	{%fd26, %fd27}, [%rd8+16];
	fma.rn.f64 	%fd28, %fd25, %fd20, %fd26;
	fma.rn.f64 	%fd29, %fd28, %fd20, %fd27;
	ld.global.nc.v2.f64 	{%fd30, %fd31}, [%rd8+32];
	fma.rn.f64 	%fd32, %fd29, %fd20, %fd30;
	fma.rn.f64 	%fd33, %fd32, %fd20, %fd31;
	fma.rn.f64 	%fd34, %fd33, %fd41, %fd41;
	fma.rn.f64 	%fd35, %fd33, %fd20, 0d3FF0000000000000;
	selp.f64 	%fd36, %fd35, %fd34, %p4;
	and.b32  	%r27, %r31, 2;
	setp.eq.s32 	%p5, %r27, 0;
	mov.f64 	%fd37, 0d0000000000000000;
	sub.f64 	%fd38, %fd37, %fd36;
	selp.f64 	%fd39, %fd36, %fd38, %p5;
	cvt.rn.f32.f64 	%f2, %fd39;
	neg.f32 	%f3, %f2;
	add.s32 	%r28, %r29, %r3;
	mul.wide.s32 	%rd9, %r28, 4;
	add.s64 	%rd10, %rd1, %rd9;
	st.global.f32 	[%rd10], %f3;
	add.s64 	%rd11, %rd2, %rd9;
	st.global.f32 	[%rd11], %f1;
	add.s32 	%r29, %r29, %r4;
	setp.le.s32 	%p6, %r29, %r12;
	@%p6 bra 	$L__BB5_2;
$L__BB5_8:
	ret;

}
.func  (.param .align 16 .b8 func_retval0[16]) __internal_trig_reduction_slowpathd(
	.param .b64 __internal_trig_reduction_slowpathd_param_0
)
{
	.local .align 8 .b8 	__local_depot6[40];
	.reg .b64 	%SP;
	.reg .b64 	%SPL;
	.reg .pred 	%p<10>;
	.reg .b32 	%r<47>;
	.reg .b64 	%rd<74>;
	.reg .b64 	%fd<5>;

	mov.u64 	%SPL, __local_depot6;
	ld.param.f64 	%fd4, [__internal_trig_reduction_slowpathd_param_0];
	add.u64 	%rd1, %SPL, 0;
	{
	.reg .b32 %temp; 
	mov.b64 	{%temp, %r1}, %fd4;
	}
	shr.u32 	%r2, %r1, 20;
	and.b32  	%r3, %r2, 2047;
	setp.eq.s32 	%p1, %r3, 2047;
	mov.b32 	%r46, 0;
	@%p1 bra 	$L__BB6_9;
	add.s32 	%r20, %r3, -1024;
	mov.b64 	%rd20, %fd4;
	shl.b64 	%rd2, %rd20, 11;
	shr.u32 	%r4, %r20, 6;
	sub.s32 	%r45, 15, %r4;
	sub.s32 	%r21, 19, %r4;
	setp.lt.u32 	%p2, %r20, 128;
	selp.b32 	%r6, 18, %r21, %p2;
	setp.ge.s32 	%p3, %r45, %r6;
	mov.b64 	%rd70, 0;
	@%p3 bra 	$L__BB6_4;
	add.s32 	%r23, %r6, %r4;
	neg.s32 	%r43, %r23;
	or.b64  	%rd3, %rd2, -9223372036854775808;
	mov.b64 	%rd70, 0;
	mov.b32 	%r42, 0;
	mov.u64 	%rd25, __cudart_i2opi_d;
	mov.u32 	%r44, %r45;
$L__BB6_3:
	.pragma "nounroll";
	mul.wide.s32 	%rd22, %r42, 8;
	add.s64 	%rd23, %rd1, %rd22;
	mul.wide.s32 	%rd24, %r44, 8;
	add.s64 	%rd26, %rd25, %rd24;
	ld.global.nc.u64 	%rd27, [%rd26];
	{
	.reg .u32 %r0, %r1, %r2, %r3, %alo, %ahi, %blo, %bhi, %clo, %chi;
	mov.b64 	{%alo,%ahi}, %rd27;
	mov.b64 	{%blo,%bhi}, %rd3;
	mov.b64 	{%clo,%chi}, %rd70;
	mad.lo.cc.u32 	%r0, %alo, %blo, %clo;
	madc.hi.cc.u32 	%r1, %alo, %blo, %chi;
	madc.hi.u32 	%r2, %alo, %bhi, 0;
	mad.lo.cc.u32 	%r1, %alo, %bhi, %r1;
	madc.hi.cc.u32 	%r2, %ahi, %blo, %r2;
	madc.hi.u32 	%r3, %ahi, %bhi, 0;
	mad.lo.cc.u32 	%r1, %ahi, %blo, %r1;
	madc.lo.cc.u32 	%r2, %ahi, %bhi, %r2;
	addc.u32 	%r3, %r3, 0;
	mov.b64 	%rd28, {%r0,%r1};
	mov.b64 	%rd70, {%r2,%r3};
	}
	st.local.u64 	[%rd23], %rd28;
	add.s32 	%r44, %r44, 1;
	add.s32 	%r43, %r43, 1;
	add.s32 	%r42, %r42, 1;
	setp.ne.s32 	%p4, %r43, -15;
	mov.u32 	%r45, %r6;
	@%p4 bra 	$L__BB6_3;
$L__BB6_4:
	cvt.s64.s32 	%rd29, %r45;
	cvt.u64.u32 	%rd30, %r4;
	add.s64 	%rd31, %rd30, %rd29;
	shl.b64 	%rd32, %rd31, 3;
	add.s64 	%rd33, %rd1, %rd32;
	st.local.u64 	[%rd33+-120], %rd70;
	and.b32  	%r15, %r2, 63;
	ld.local.u64 	%rd72, [%rd1+16];
	ld.local.u64 	%rd71, [%rd1+24];
	setp.eq.s32 	%p5, %r15, 0;
	@%p5 bra 	$L__BB6_6;
	shl.b64 	%rd34, %rd71, %r15;
	shr.u64 	%rd35, %rd72, 1;
	xor.b32  	%r24, %r15, 63;
	shr.u64 	%rd36, %rd35, %r24;
	or.b64  	%rd71, %rd34, %rd36;
	ld.local.u64 	%rd37, [%rd1+8];
	shl.b64 	%rd38, %rd72, %r15;
	shr.u64 	%rd39, %rd37, 1;
	shr.u64 	%rd40, %rd39, %r24;
	or.b64  	%rd72, %rd38, %rd40;
$L__BB6_6:
	and.b32  	%r25, %r1, -2147483648;
	shr.u64 	%rd41, %rd71, 62;
	cvt.u32.u64 	%r26, %rd41;
	mov.b64 	{%r27, %r28}, %rd71;
	mov.b64 	{%r29, %r30}, %rd72;
	shf.l.wrap.b32 	%r31, %r30, %r27, 2;
	shf.l.wrap.b32 	%r32, %r27, %r28, 2;
	mov.b64 	%rd42, {%r31, %r32};
	shl.b64 	%rd43, %rd72, 2;
	shr.u64 	%rd44, %rd42, 63;
	cvt.u32.u64 	%r33, %rd44;
	add.s32 	%r34, %r33, %r26;
	setp.eq.s32 	%p6, %r25, 0;
	neg.s32 	%r35, %r34;
	selp.b32 	%r46, %r34, %r35, %p6;
	setp.gt.s64 	%p7, %rd42, -1;
	mov.b64 	%rd45, 0;
	{
	.reg .u32 %r0, %r1, %r2, %r3, %a0, %a1, %a2, %a3, %b0, %b1, %b2, %b3;
	mov.b64 	{%a0,%a1}, %rd45;
	mov.b64 	{%a2,%a3}, %rd45;
	mov.b64 	{%b0,%b1}, %rd43;
	mov.b64 	{%b2,%b3}, %rd42;
	sub.cc.u32 	%r0, %a0, %b0;
	subc.cc.u32 	%r1, %a1, %b1;
	subc.cc.u32 	%r2, %a2, %b2;
	subc.u32 	%r3, %a3, %b3;
	mov.b64 	%rd46, {%r0,%r1};
	mov.b64 	%rd47, {%r2,%r3};
	}
	xor.b32  	%r36, %r25, -2147483648;
	selp.b64 	%rd73, %rd42, %rd47, %p7;
	selp.b64 	%rd14, %rd43, %rd46, %p7;
	selp.b32 	%r17, %r25, %r36, %p7;
	clz.b64 	%r37, %rd73;
	cvt.u64.u32 	%rd15, %r37;
	setp.eq.s32 	%p8, %r37, 0;
	@%p8 bra 	$L__BB6_8;
	cvt.u32.u64 	%r38, %rd15;
	and.b32  	%r39, %r38, 63;
	shl.b64 	%rd48, %rd73, %r39;
	shr.u64 	%rd49, %rd14, 1;
	not.b32 	%r40, %r38;
	and.b32  	%r41, %r40, 63;
	shr.u64 	%rd50, %rd49, %r41;
	or.b64  	%rd73, %rd48, %rd50;
$L__BB6_8:
	mov.b64 	%rd51, -3958705157555305931;
	{
	.reg .u32 %r0, %r1, %r2, %r3, %alo, %ahi, %blo, %bhi;
	mov.b64 	{%alo,%ahi}, %rd73;
	mov.b64 	{%blo,%bhi}, %rd51;
	mul.lo.u32 	%r0, %alo, %blo;
	mul.hi.u32 	%r1, %alo, %blo;
	mad.lo.cc.u32 	%r1, %alo, %bhi, %r1;
	madc.hi.u32 	%r2, %alo, %bhi, 0;
	mad.lo.cc.u32 	%r1, %ahi, %blo, %r1;
	madc.hi.cc.u32 	%r2, %ahi, %blo, %r2;
	madc.hi.u32 	%r3, %ahi, %bhi, 0;
	mad.lo.cc.u32 	%r2, %ahi, %bhi, %r2;
	addc.u32 	%r3, %r3, 0;
	mov.b64 	%rd52, {%r0,%r1};
	mov.b64 	%rd53, {%r2,%r3};
	}
	setp.gt.s64 	%p9, %rd53, 0;
	{
	.reg .u32 %r0, %r1, %r2, %r3, %a0, %a1, %a2, %a3, %b0, %b1, %b2, %b3;
	mov.b64 	{%a0,%a1}, %rd52;
	mov.b64 	{%a2,%a3}, %rd53;
	mov.b64 	{%b0,%b1}, %rd52;
	mov.b64 	{%b2,%b3}, %rd53;
	add.cc.u32 	%r0, %a0, %b0;
	addc.cc.u32 	%r1, %a1, %b1;
	addc.cc.u32 	%r2, %a2, %b2;
	addc.u32 	%r3, %a3, %b3;
	mov.b64 	%rd54, {%r0,%r1};
	mov.b64 	%rd55, {%r2,%r3};
	}
	selp.b64 	%rd56, %rd55, %rd53, %p9;
	selp.s64 	%rd57, -1, 0, %p9;
	sub.s64 	%rd58, %rd57, %rd15;
	cvt.u64.u32 	%rd59, %r17;
	shl.b64 	%rd60, %rd59, 32;
	add.s64 	%rd61, %rd56, 1;
	shr.u64 	%rd62, %rd61, 10;
	add.s64 	%rd63, %rd62, 1;
	shr.u64 	%rd64, %rd63, 1;
	shl.b64 	%rd65, %rd58, 52;
	add.s64 	%rd66, %rd65, %rd64;
	add.s64 	%rd67, %rd66, 4602678819172646912;
	or.b64  	%rd68, %rd67, %rd60;
	mov.b64 	%fd4, %rd68;
$L__BB6_9:
	st.param.f64 	[func_retval0], %fd4;
	st.param.b32 	[func_retval0+8], %r46;
	ret;

}
.func  (.param .b64 func_retval0) __internal_accurate_pow(
	.param .b64 __internal_accurate_pow_param_0
)
{
	.reg .pred 	%p<8>;
	.reg .b32 	%r<49>;
	.reg .b32 	%f<3>;
	.reg .b64 	%fd<109>;

	ld.param.f64 	%fd10, [__internal_accurate_pow_param_0];
	{
	.reg .b32 %temp; 
	mov.b64 	{%temp, %r46}, %fd10;
	}
	{
	.reg .b32 %temp; 
	mov.b64 	{%r45, %temp}, %fd10;
	}
	shr.u32 	%r47, %r46, 20;
	setp.gt.u32 	%p1, %r46, 1048575;
	@%p1 bra 	$L__BB7_2;
	mul.f64 	%fd11, %fd10, 0d4350000000000000;
	{
	.reg .b32 %temp; 
	mov.b64 	{%temp, %r46}, %fd11;
	}
	{
	.reg .b32 %temp; 
	mov.b64 	{%r45, %temp}, %fd11;
	}
	shr.u32 	%r16, %r46, 20;
	add.s32 	%r47, %r16, -54;
$L__BB7_2:
	add.s32 	%r48, %r47, -1023;
	and.b32  	%r17, %r46, -2146435073;
	or.b32  	%r18, %r17, 1072693248;
	mov.b64 	%fd107, {%r45, %r18};
	setp.lt.u32 	%p2, %r18, 1073127583;
	@%p2 bra 	$L__BB7_4;
	{
	.reg .b32 %temp; 
	mov.b64 	{%r19, %temp}, %fd107;
	}
	{
	.reg .b32 %temp; 
	mov.b64 	{%temp, %r20}, %fd107;
	}
	add.s32 	%r21, %r20, -1048576;
	mov.b64 	%fd107, {%r19, %r21};
	add.s32 	%r48, %r47, -1022;
$L__BB7_4:
	add.f64 	%fd12, %fd107, 0dBFF0000000000000;
	add.f64 	%fd13, %fd107, 0d3FF0000000000000;
	rcp.approx.ftz.f64 	%fd14, %fd13;
	neg.f64 	%fd15, %fd13;
	fma.rn.f64 	%fd16, %fd15, %fd14, 0d3FF0000000000000;
	fma.rn.f64 	%fd17, %fd16, %fd16, %fd16;
	fma.rn.f64 	%fd18, %fd17, %fd14, %fd14;
	mul.f64 	%fd19, %fd12, %fd18;
	fma.rn.f64 	%fd20, %fd12, %fd18, %fd19;
	mul.f64 	%fd21, %fd20, %fd20;
	fma.rn.f64 	%fd22, %fd21, 0d3EB0F5FF7D2CAFE2, 0d3ED0F5D241AD3B5A;
	fma.rn.f64 	%fd23, %fd22, %fd21, 0d3EF3B20A75488A3F;
	fma.rn.f64 	%fd24, %fd23, %fd21, 0d3F1745CDE4FAECD5;
	fma.rn.f64 	%fd25, %fd24, %fd21, 0d3F3C71C7258A578B;
	fma.rn.f64 	%fd26, %fd25, %fd21, 0d3F6249249242B910;
	fma.rn.f64 	%fd27, %fd26, %fd21, 0d3F89999999999DFB;
	sub.f64 	%fd28, %fd12, %fd20;
	add.f64 	%fd29, %fd28, %fd28;
	neg.f64 	%fd30, %fd20;
	fma.rn.f64 	%fd31, %fd30, %fd12, %fd29;
	mul.f64 	%fd32, %fd18, %fd31;
	fma.rn.f64 	%fd33, %fd21, %fd27, 0d3FB5555555555555;
	mov.f64 	%fd34, 0d3FB5555555555555;
	sub.f64 	%fd35, %fd34, %fd33;
	fma.rn.f64 	%fd36, %fd21, %fd27, %fd35;
	add.f64 	%fd37, %fd36, 0dBC46A4CB00B9E7B0;
	add.f64 	%fd38, %fd33, %fd37;
	sub.f64 	%fd39, %fd33, %fd38;
	add.f64 	%fd40, %fd37, %fd39;
	mul.rn.f64 	%fd41, %fd20, %fd20;
	neg.f64 	%fd42, %fd41;
	fma.rn.f64 	%fd43, %fd20, %fd20, %fd42;
	{
	.reg .b32 %temp; 
	mov.b64 	{%r22, %temp}, %fd32;
	}
	{
	.reg .b32 %temp; 
	mov.b64 	{%temp, %r23}, %fd32;
	}
	add.s32 	%r24, %r23, 1048576;
	mov.b64 	%fd44, {%r22, %r24};
	fma.rn.f64 	%fd45, %fd20, %fd44, %fd43;
	mul.rn.f64 	%fd46, %fd41, %fd20;
	neg.f64 	%fd47, %fd46;
	fma.rn.f64 	%fd48, %fd41, %fd20, %fd47;
	fma.rn.f64 	%fd49, %fd41, %fd32, %fd48;
	fma.rn.f64 	%fd50, %fd45, %fd20, %fd49;
	mul.rn.f64 	%fd51, %fd38, %fd46;
	neg.f64 	%fd52, %fd51;
	fma.rn.f64 	%fd53, %fd38, %fd46, %fd52;
	fma.rn.f64 	%fd54, %fd38, %fd50, %fd53;
	fma.rn.f64 	%fd55, %fd40, %fd46, %fd54;
	add.f64 	%fd56, %fd51, %fd55;
	sub.f64 	%fd57, %fd51, %fd56;
	add.f64 	%fd58, %fd55, %fd57;
	add.f64 	%fd59, %fd20, %fd56;
	sub.f64 	%fd60, %fd20, %fd59;
	add.f64 	%fd61, %fd56, %fd60;
	add.f64 	%fd62, %fd58, %fd61;
	add.f64 	%fd63, %fd32, %fd62;
	add.f64 	%fd64, %fd59, %fd63;
	sub.f64 	%fd65, %fd59, %fd64;
	add.f64 	%fd66, %fd63, %fd65;
	xor.b32  	%r25, %r48, -2147483648;
	mov.b32 	%r26, 1127219200;
	mov.b64 	%fd67, {%r25, %r26};
	mov.b32 	%r27, -2147483648;
	mov.b64 	%fd68, {%r27, %r26};
	sub.f64 	%fd69, %fd67, %fd68;
	fma.rn.f64 	%fd70, %fd69, 0d3FE62E42FEFA39EF, %fd64;
	fma.rn.f64 	%fd71, %fd69, 0dBFE62E42FEFA39EF, %fd70;
	sub.f64 	%fd72, %fd71, %fd64;
	sub.f64 	%fd73, %fd66, %fd72;
	fma.rn.f64 	%fd74, %fd69, 0d3C7ABC9E3B39803F, %fd73;
	add.f64 	%fd75, %fd70, %fd74;
	sub.f64 	%fd76, %fd70, %fd75;
	add.f64 	%fd77, %fd74, %fd76;
	mov.f64 	%fd78, 0d4000000000000000;
	{
	.reg .b32 %temp; 
	mov.b64 	{%temp, %r28}, %fd78;
	}
	{
	.reg .b32 %temp; 
	mov.b64 	{%r29, %temp}, %fd78;
	}
	shl.b32 	%r30, %r28, 1;
	setp.gt.u32 	%p3, %r30, -33554433;
	and.b32  	%r31, %r28, -15728641;
	selp.b32 	%r32, %r31, %r28, %p3;
	mov.b64 	%fd79, {%r29, %r32};
	mul.rn.f64 	%fd80, %fd75, %fd79;
	neg.f64 	%fd81, %fd80;
	fma.rn.f64 	%fd82, %fd75, %fd79, %fd81;
	fma.rn.f64 	%fd83, %fd77, %fd79, %fd82;
	add.f64 	%fd4, %fd80, %fd83;
	sub.f64 	%fd84, %fd80, %fd4;
	add.f64 	%fd5, %fd83, %fd84;
	fma.rn.f64 	%fd85, %fd4, 0d3FF71547652B82FE, 0d4338000000000000;
	{
	.reg .b32 %temp; 
	mov.b64 	{%r13, %temp}, %fd85;
	}
	mov.f64 	%fd86, 0dC338000000000000;
	add.rn.f64 	%fd87, %fd85, %fd86;
	fma.rn.f64 	%fd88, %fd87, 0dBFE62E42FEFA39EF, %fd4;
	fma.rn.f64 	%fd89, %fd87, 0dBC7ABC9E3B39803F, %fd88;
	fma.rn.f64 	%fd90, %fd89, 0d3E5ADE1569CE2BDF, 0d3E928AF3FCA213EA;
	fma.rn.f64 	%fd91, %fd90, %fd89, 0d3EC71DEE62401315;
	fma.rn.f64 	%fd92, %fd91, %fd89, 0d3EFA01997C89EB71;
	fma.rn.f64 	%fd93, %fd92, %fd89, 0d3F2A01A014761F65;
	fma.rn.f64 	%fd94, %fd93, %fd89, 0d3F56C16C1852B7AF;
	fma.rn.f64 	%fd95, %fd94, %fd89, 0d3F81111111122322;
	fma.rn.f64 	%fd96, %fd95, %fd89, 0d3FA55555555502A1;
	fma.rn.f64 	%fd97, %fd96, %fd89, 0d3FC5555555555511;
	fma.rn.f64 	%fd98, %fd97, %fd89, 0d3FE000000000000B;
	fma.rn.f64 	%fd99, %fd98, %fd89, 0d3FF0000000000000;
	fma.rn.f64 	%fd100, %fd99, %fd89, 0d3FF0000000000000;
	{
	.reg .b32 %temp; 
	mov.b64 	{%r14, %temp}, %fd100;
	}
	{
	.reg .b32 %temp; 
	mov.b64 	{%temp, %r15}, %fd100;
	}
	shl.b32 	%r33, %r13, 20;
	add.s32 	%r34, %r33, %r15;
	mov.b64 	%fd108, {%r14, %r34};
	{
	.reg .b32 %temp; 
	mov.b64 	{%temp, %r35}, %fd4;
	}
	mov.b32 	%f2, %r35;
	abs.f32 	%f1, %f2;
	setp.lt.f32 	%p4, %f1, 0f4086232B;
	@%p4 bra 	$L__BB7_7;
	setp.lt.f64 	%p5, %fd4, 0d0000000000000000;
	add.f64 	%fd101, %fd4, 0d7FF0000000000000;
	selp.f64 	%fd108, 0d0000000000000000, %fd101, %p5;
	setp.geu.f32 	%p6, %f1, 0f40874800;
	@%p6 bra 	$L__BB7_7;
	shr.u32 	%r36, %r13, 31;
	add.s32 	%r37, %r13, %r36;
	shr.s32 	%r38, %r37, 1;
	shl.b32 	%r39, %r38, 20;
	add.s32 	%r40, %r15, %r39;
	mov.b64 	%fd102, {%r14, %r40};
	sub.s32 	%r41, %r13, %r38;
	shl.b32 	%r42, %r41, 20;
	add.s32 	%r43, %r42, 1072693248;
	mov.b32 	%r44, 0;
	mov.b64 	%fd103, {%r44, %r43};
	mul.f64 	%fd108, %fd103, %fd102;
$L__BB7_7:
	abs.f64 	%fd104, %fd108;
	setp.eq.f64 	%p7, %fd104, 0d7FF0000000000000;
	fma.rn.f64 	%fd105, %fd108, %fd5, %fd108;
	selp.f64 	%fd106, %fd108, %fd105, %p7;
	st.param.f64 	[func_retval0], %fd106;
	ret;

}


// ===== COMPILED SASS (sm_100) =====

	.target	sm_100

	.elftype	@"ET_EXEC"


//--------------------- .note.nv.tkinfo           --------------------------
	.section	.note.nv.tkinfo,"",@"SHT_NOTE"
	.sectionflags	@"SHF_NOTE_NV_TKINFO"
	.tkinfo
        /*0018*/ 	.word	0x00000002
        /*0030*/ 	.string	""
        /*0030*/ 	.string	"ptxas"
        /*0030*/ 	.string	"Cuda compilation tools, release 13.0, V13.0.88"
        /*0030*/ 	.string	"Build cuda_13.0.r13.0/compiler.36424714_0"
        /*0030*/ 	.string	"-arch sm_100 -m 64 "



//--------------------- .note.nv.cuinfo           --------------------------
	.section	.note.nv.cuinfo,"",@"SHT_NOTE"
	.sectionflags	@"SHF_NOTE_NV_CUINFO"
        /*0018*/ 	.short	0x0002
        /*001a*/ 	.short	0x0064
        /*001c*/ 	.short	0x0082
	.zero		2


//--------------------- .nv.info                  --------------------------
	.section	.nv.info,"",@"SHT_CUDA_INFO"
	.align	4


	//----- nvinfo : EIATTR_REGCOUNT
	.align		4
        /*0000*/ 	.byte	0x04, 0x2f
        /*0002*/ 	.short	(.L_3 - .L_2)
	.align		4
.L_2:
        /*0004*/ 	.word	index@(_Z12create_nodesiP6Node_t)
        /*0008*/ 	.word	0x00000020


	//----- nvinfo : EIATTR_FRAME_SIZE
	.align		4
.L_3:
        /*000c*/ 	.byte	0x04, 0x11
        /*000e*/ 	.short	(.L_5 - .L_4)
	.align		4
.L_4:
        /*0010*/ 	.word	index@($_Z12create_nodesiP6Node_t$__internal_trig_reduction_slowpathd)
        /*0014*/ 	.word	0x00000028


	//----- nvinfo : EIATTR_FRAME_SIZE
	.align		4
.L_5:
        /*0018*/ 	.byte	0x04, 0x11
        /*001a*/ 	.short	(.L_7 - .L_6)
	.align		4
.L_6:
        /*001c*/ 	.word	index@($__internal_3_$__cuda_sm3x_div_rn_noftz_f32_slowpath)
        /*0020*/ 	.word	0x00000028


	//----- nvinfo : EIATTR_FRAME_SIZE
	.align		4
.L_7:
        /*0024*/ 	.byte	0x04, 0x11
        /*0026*/ 	.short	(.L_9 - .L_8)
	.align		4
.L_8:
        /*0028*/ 	.word	index@($__internal_2_$__cuda_sm20_div_rn_f64_full)
        /*002c*/ 	.word	0x00000028


	//----- nvinfo : EIATTR_FRAME_SIZE
	.align		4
.L_9:
        /*0030*/ 	.byte	0x04, 0x11
        /*0032*/ 	.short	(.L_11 - .L_10)
	.align		4
.L_10:
        /*0034*/ 	.word	index@(_Z12create_nodesiP6Node_t)
        /*0038*/ 	.word	0x00000028


	//----- nvinfo : EIATTR_REGCOUNT
	.align		4
.L_11:
        /*003c*/ 	.byte	0x04, 0x2f
        /*003e*/ 	.short	(.L_13 - .L_12)
	.align		4
.L_12:
        /*0040*/ 	.word	index@(_Z12get_velocityiPfP6Node_t)
        /*0044*/ 	.word	0x0000001e


	//----- nvinfo : EIATTR_FRAME_SIZE
	.align		4
.L_13:
        /*0048*/ 	.byte	0x04, 0x11
        /*004a*/ 	.short	(.L_15 - .L_14)
	.align		4
.L_14:
        /*004c*/ 	.word	index@(_Z12get_velocityiPfP6Node_t)
        /*0050*/ 	.word	0x00000000


	//----- nvinfo : EIATTR_REGCOUNT
	.align		4
.L_15:
        /*0054*/ 	.byte	0x04, 0x2f
        /*0056*/ 	.short	(.L_17 - .L_16)
	.align		4
.L_16:
        /*0058*/ 	.word	index@(_Z15get_coordinatesiPfP6Node_t)
        /*005c*/ 	.word	0x0000001e


	//----- nvinfo : EIATTR_FRAME_SIZE
	.align		4
.L_17:
        /*0060*/ 	.byte	0x04, 0x11
        /*0062*/ 	.short	(.L_19 - .L_18)
	.align		4
.L_18:
        /*0064*/ 	.word	index@(_Z15get_coordinatesiPfP6Node_t)
        /*0068*/ 	.word	0x00000000


	//----- nvinfo : EIATTR_REGCOUNT
	.align		4
.L_19:
        /*006c*/ 	.byte	0x04, 0x2f
        /*006e*/ 	.short	(.L_21 - .L_20)
	.align		4
.L_20:
        /*0070*/ 	.word	index@(_Z8timestepifP6Node_t)
        /*0074*/ 	.word	0x00000028


	//----- nvinfo : EIATTR_FRAME_SIZE
	.align		4
.L_21:
        /*0078*/ 	.byte	0x04, 0x11
        /*007a*/ 	.short	(.L_23 - .L_22)
	.align		4
.L_22:
        /*007c*/ 	.word	index@($_Z8timestepifP6Node_t$__internal_accurate_pow)
        /*0080*/ 	.word	0x00000000


	//----- nvinfo : EIATTR_FRAME_SIZE
	.align		4
.L_23:
        /*0084*/ 	.byte	0x04, 0x11
        /*0086*/ 	.short	(.L_25 - .L_24)
	.align		4
.L_24:
        /*0088*/ 	.word	index@($__internal_1_$__cuda_sm20_div_rn_f64_full)
        /*008c*/ 	.word	0x00000000


	//----- nvinfo : EIATTR_FRAME_SIZE
	.align		4
.L_25:
        /*0090*/ 	.byte	0x04, 0x11
        /*0092*/ 	.short	(.L_27 - .L_26)
	.align		4
.L_26:
        /*0094*/ 	.word	index@(_Z8timestepifP6Node_t)
        /*0098*/ 	.word	0x00000000


	//----- nvinfo : EIATTR_REGCOUNT
	.align		4
.L_27:
        /*009c*/ 	.byte	0x04, 0x2f
        /*009e*/ 	.short	(.L_29 - .L_28)
	.align		4
.L_28:
        /*00a0*/ 	.word	index@(_Z6updateiP6Node_t)
        /*00a4*/ 	.word	0x00000016


	//----- nvinfo : EIATTR_FRAME_SIZE
	.align		4
.L_29:
        /*00a8*/ 	.byte	0x04, 0x11
        /*00aa*/ 	.short	(.L_31 - .L_30)
	.align		4
.L_30:
        /*00ac*/ 	.word	index@(_Z6updateiP6Node_t)
        /*00b0*/ 	.word	0x00000000


	//----- nvinfo : EIATTR_REGCOUNT
	.align		4
.L_31:
        /*00b4*/ 	.byte	0x04, 0x2f
        /*00b6*/ 	.short	(.L_33 - .L_32)
	.align		4
.L_32:
        /*00b8*/ 	.word	index@(_Z33chebyshev_gauss_nodes_and_weightsiPfS_)
        /*00bc*/ 	.word	0x00000020


	//----- nvinfo : EIATTR_FRAME_SIZE
	.align		4
.L_33:
        /*00c0*/ 	.byte	0x04, 0x11
        /*00c2*/ 	.short	(.L_35 - .L_34)
	.align		4
.L_34:
        /*00c4*/ 	.word	index@($_Z33chebyshev_gauss_nodes_and_weightsiPfS_$__internal_trig_reduction_slowpathd)
        /*00c8*/ 	.word	0x00000028


	//----- nvinfo : EIATTR_FRAME_SIZE
	.align		4
.L_35:
        /*00cc*/ 	.byte	0x04, 0x11
        /*00ce*/ 	.short	(.L_37 - .L_36)
	.align		4
.L_36:
        /*00d0*/ 	.word	index@($__internal_0_$__cuda_sm20_div_rn_f64_full)
        /*00d4*/ 	.word	0x00000028


	//----- nvinfo : EIATTR_FRAME_SIZE
	.align		4
.L_37:
        /*00d8*/ 	.byte	0x04, 0x11
        /*00da*/ 	.short	(.L_39 - .L_38)
	.align		4
.L_38:
        /*00dc*/ 	.word	index@(_Z33chebyshev_gauss_nodes_and_weightsiPfS_)
        /*00e0*/ 	.word	0x00000028


	//----- nvinfo : EIATTR_MIN_STACK_SIZE
	.align		4
.L_39:
        /*00e4*/ 	.byte	0x04, 0x12
        /*00e6*/ 	.short	(.L_41 - .L_40)
	.align		4
.L_40:
        /*00e8*/ 	.word	index@(_Z33chebyshev_gauss_nodes_and_weightsiPfS_)
        /*00ec*/ 	.word	0x00000028


	//----- nvinfo : EIATTR_MIN_STACK_SIZE
	.align		4
.L_41:
        /*00f0*/ 	.byte	0x04, 0x12
        /*00f2*/ 	.short	(.L_43 - .L_42)
	.align		4
.L_42:
        /*00f4*/ 	.word	index@(_Z6updateiP6Node_t)
        /*00f8*/ 	.word	0x00000000


	//----- nvinfo : EIATTR_MIN_STACK_SIZE
	.align		4
.L_43:
        /*00fc*/ 	.byte	0x04, 0x12
        /*00fe*/ 	.short	(.L_45 - .L_44)
	.align		4
.L_44:
        /*0100*/ 	.word	index@(_Z8timestepifP6Node_t)
        /*0104*/ 	.word	0x00000000


	//----- nvinfo : EIATTR_MIN_STACK_SIZE
	.align		4
.L_45:
        /*0108*/ 	.byte	0x04, 0x12
        /*010a*/ 	.short	(.L_47 - .L_46)
	.align		4
.L_46:
        /*010c*/ 	.word	index@(_Z15get_coordinatesiPfP6Node_t)
        /*0110*/ 	.word	0x00000000


	//----- nvinfo : EIATTR_MIN_STACK_SIZE
	.align		4
.L_47:
        /*0114*/ 	.byte	0x04, 0x12
        /*0116*/ 	.short	(.L_49 - .L_48)
	.align		4
.L_48:
        /*0118*/ 	.word	index@(_Z12get_velocityiPfP6Node_t)
        /*011c*/ 	.word	0x00000000


	//----- nvinfo : EIATTR_MIN_STACK_SIZE
	.align		4
.L_49:
        /*0120*/ 	.byte	0x04, 0x12
        /*0122*/ 	.short	(.L_51 - .L_50)
	.align		4
.L_50:
        /*0124*/ 	.word	index@(_Z12create_nodesiP6Node_t)
        /*0128*/ 	.word	0x00000028
.L_51:


//--------------------- .nv.compat                --------------------------
	.section	.nv.compat,"",@"SHT_CUDA_COMPAT_INFO"
	.align	4
        /*0000*/ 	.byte	0x02, 0x09, 0x00, 0x00, 0x02, 0x02, 0x01, 0x00, 0x02, 0x05, 0x05, 0x00, 0x03, 0x07, 0x01, 0x01
        /*0010*/ 	.byte	0x02, 0x03, 0x00, 0x00, 0x02, 0x06, 0x01, 0x00, 0x04, 0x0b, 0x08, 0x00, 0x01, 0x00, 0x00, 0x00
        /*0020*/ 	.byte	0x00, 0x00, 0x00, 0x00


//--------------------- .nv.info._Z33chebyshev_gauss_nodes_and_weightsiPfS_ --------------------------
	.section	.nv.info._Z33chebyshev_gauss_nodes_and_weightsiPfS_,"",@"SHT_CUDA_INFO"
	.sectionflags	@""
	.align	4


	//----- nvinfo : EIATTR_CUDA_API_VERSION
	.align		4
        /*0000*/ 	.byte	0x04, 0x37
        /*0002*/ 	.short	(.L_53 - .L_52)
.L_52:
        /*0004*/ 	.word	0x00000082


	//----- nvinfo : EIATTR_KPARAM_INFO
	.align		4
.L_53:
        /*0008*/ 	.byte	0x04, 0x17
        /*000a*/ 	.short	(.L_55 - .L_54)
.L_54:
        /*000c*/ 	.word	0x00000000
        /*0010*/ 	.short	0x0002
        /*0012*/ 	.short	0x0010
        /*0014*/ 	.byte	0x00, 0xf5, 0x21, 0x00


	//----- nvinfo : EIATTR_KPARAM_INFO
	.align		4
.L_55:
        /*0018*/ 	.byte	0x04, 0x17
        /*001a*/ 	.short	(.L_57 - .L_56)
.L_56:
        /*001c*/ 	.word	0x00000000
        /*0020*/ 	.short	0x0001
        /*0022*/ 	.short	0x0008
        /*0024*/ 	.byte	0x00, 0xf5, 0x21, 0x00


	//----- nvinfo : EIATTR_KPARAM_INFO
	.align		4
.L_57:
        /*0028*/ 	.byte	0x04, 0x17
        /*002a*/ 	.short	(.L_59 - .L_58)
.L_58:
        /*002c*/ 	.word	0x00000000
        /*0030*/ 	.short	0x0000
        /*0032*/ 	.short	0x0000
        /*0034*/ 	.byte	0x00, 0xf0, 0x11, 0x00


	//----- nvinfo : EIATTR_SPARSE_MMA_MASK
	.align		4
.L_59:
        /*0038*/ 	.byte	0x03, 0x50
        /*003a*/ 	.short	0x0000


	//----- nvinfo : EIATTR_MAXREG_COUNT
	.align		4
        /*003c*/ 	.byte	0x03, 0x1b
        /*003e*/ 	.short	0x00ff


	//----- nvinfo : EIATTR_MERCURY_ISA_VERSION
	.align		4
        /*0040*/ 	.byte	0x03, 0x5f
        /*0042*/ 	.short	0x0101


	//----- nvinfo : EIATTR_VRC_CTA_INIT_COUNT
	.align		4
        /*0044*/ 	.byte	0x02, 0x4a
	.zero		1
	.zero		1


	//----- nvinfo : EIATTR_EXIT_INSTR_OFFSETS
	.align		4
        /*0048*/ 	.byte	0x04, 0x1c
        /*004a*/ 	.short	(.L_61 - .L_60)


	//   ....[0]....
.L_60:
        /*004c*/ 	.word	0x00000080


	//   ....[1]....
        /*0050*/ 	.word	0x000008e0


	//----- nvinfo : EIATTR_CRS_STACK_SIZE
	.align		4
.L_61:
        /*0054*/ 	.byte	0x04, 0x1e
        /*0056*/ 	.short	(.L_63 - .L_62)
.L_62:
        /*0058*/ 	.word	0x00000000


	//----- nvinfo : EIATTR_CBANK_PARAM_SIZE
	.align		4
.L_63:
        /*005c*/ 	.byte	0x03, 0x19
        /*005e*/ 	.short	0x0018


	//----- nvinfo : EIATTR_PARAM_CBANK
	.align		4
        /*0060*/ 	.byte	0x04, 0x0a
        /*0062*/ 	.short	(.L_65 - .L_64)
	.align		4
.L_64:
        /*0064*/ 	.word	index@(.nv.constant0._Z33chebyshev_gauss_nodes_and_weightsiPfS_)
        /*0068*/ 	.short	0x0380
        /*006a*/ 	.short	0x0018


	//----- nvinfo : EIATTR_SW_WAR
	.align		4
.L_65:
        /*006c*/ 	.byte	0x04, 0x36
        /*006e*/ 	.short	(.L_67 - .L_66)
.L_66:
        /*0070*/ 	.word	0x00000008
.L_67:


//--------------------- .nv.info._Z6updateiP6Node_t --------------------------
	.section	.nv.info._Z6updateiP6Node_t,"",@"SHT_CUDA_INFO"
	.sectionflags	@""
	.align	4


	//----- nvinfo : EIATTR_CUDA_API_VERSION
	.align		4
        /*0000*/ 	.byte	0x04, 0x37
        /*0002*/ 	.short	(.L_69 - .L_68)
.L_68:
        /*0004*/ 	.word	0x00000082


	//----- nvinfo : EIATTR_KPARAM_INFO
	.align		4
.L_69:
        /*0008*/ 	.byte	0x04, 0x17
        /*000a*/ 	.short	(.L_71 - .L_70)
.L_70:
        /*000c*/ 	.word	0x00000000
        /*0010*/ 	.short	0x0001
        /*0012*/ 	.short	0x0008
        /*0014*/ 	.byte	0x00, 0xf5, 0x21, 0x00


	//----- nvinfo : EIATTR_KPARAM_INFO
	.align		4
.L_71:
        /*0018*/ 	.byte	0x04, 0x17
        /*001a*/ 	.short	(.L_73 - .L_72)
.L_72:
        /*001c*/ 	.word	0x00000000
        /*0020*/ 	.short	0x0000
        /*0022*/ 	.short	0x0000
        /*0024*/ 	.byte	0x00, 0xf0, 0x11, 0x00


	//----- nvinfo : EIATTR_SPARSE_MMA_MASK
	.align		4
.L_73:
        /*0028*/ 	.byte	0x03, 0x50
        /*002a*/ 	.short	0x0000


	//----- nvinfo : EIATTR_MAXREG_COUNT
	.align		4
        /*002c*/ 	.byte	0x03, 0x1b
        /*002e*/ 	.short	0x00ff


	//----- nvinfo : EIATTR_MERCURY_ISA_VERSION
	.align		4
        /*0030*/ 	.byte	0x03, 0x5f
        /*0032*/ 	.short	0x0101


	//----- nvinfo : EIATTR_VRC_CTA_INIT_COUNT
	.align		4
        /*0034*/ 	.byte	0x02, 0x4a
	.zero		1
	.zero		1


	//----- nvinfo : EIATTR_EXIT_INSTR_OFFSETS
	.align		4
        /*0038*/ 	.byte	0x04, 0x1c
        /*003a*/ 	.short	(.L_75 - .L_74)


	//   ....[0]....
.L_74:
        /*003c*/ 	.word	0x00000090


	//   ....[1]....
        /*0040*/ 	.word	0x00000360


	//   ....[2]....
        /*0044*/ 	.word	0x00000470


	//----- nvinfo : EIATTR_CRS_STACK_SIZE
	.align		4
.L_75:
        /*0048*/ 	.byte	0x04, 0x1e
        /*004a*/ 	.short	(.L_77 - .L_76)
.L_76:
        /*004c*/ 	.word	0x00000000


	//----- nvinfo : EIATTR_CBANK_PARAM_SIZE
	.align		4
.L_77:
        /*0050*/ 	.byte	0x03, 0x19
        /*0052*/ 	.short	0x0010


	//----- nvinfo : EIATTR_PARAM_CBANK
	.align		4
        /*0054*/ 	.byte	0x04, 0x0a
        /*0056*/ 	.short	(.L_79 - .L_78)
	.align		4
.L_78:
        /*0058*/ 	.word	index@(.nv.constant0._Z6updateiP6Node_t)
        /*005c*/ 	.short	0x0380
        /*005e*/ 	.short	0x0010


	//----- nvinfo : EIATTR_SW_WAR
	.align		4
.L_79:
        /*0060*/ 	.byte	0x04, 0x36
        /*0062*/ 	.short	(.L_81 - .L_80)
.L_80:
        /*0064*/ 	.word	0x00000008
.L_81:


//--------------------- .nv.info._Z8timestepifP6Node_t --------------------------
	.section	.nv.info._Z8timestepifP6Node_t,"",@"SHT_CUDA_INFO"
	.sectionflags	@""
	.align	4


	//----- nvinfo : EIATTR_CUDA_API_VERSION
	.align		4
        /*0000*/ 	.byte	0x04, 0x37
        /*0002*/ 	.short	(.L_83 - .L_82)
.L_82:
        /*0004*/ 	.word	0x00000082


	//----- nvinfo : EIATTR_KPARAM_INFO
	.align		4
.L_83:
        /*0008*/ 	.byte	0x04, 0x17
        /*000a*/ 	.short	(.L_85 - .L_84)
.L_84:
        /*000c*/ 	.word	0x00000000
        /*0010*/ 	.short	0x0002
        /*0012*/ 	.short	0x0008
        /*0014*/ 	.byte	0x00, 0xf5, 0x21, 0x00


	//----- nvinfo : EIATTR_KPARAM_INFO
	.align		4
.L_85:
        /*0018*/ 	.byte	0x04, 0x17
        /*001a*/ 	.short	(.L_87 - .L_86)
.L_86:
        /*001c*/ 	.word	0x00000000
        /*0020*/ 	.short	0x0001
        /*0022*/ 	.short	0x0004
        /*0024*/ 	.byte	0x00, 0xf0, 0x11, 0x00


	//----- nvinfo : EIATTR_KPARAM_INFO
	.align		4
.L_87:
        /*0028*/ 	.byte	0x04, 0x17
        /*002a*/ 	.short	(.L_89 - .L_88)
.L_88:
        /*002c*/ 	.word	0x00000000
        /*0030*/ 	.short	0x0000
        /*0032*/ 	.short	0x0000
        /*0034*/ 	.byte	0x00, 0xf0, 0x11, 0x00


	//----- nvinfo : EIATTR_SPARSE_MMA_MASK
	.align		4
.L_89:
        /*0038*/ 	.byte	0x03, 0x50
        /*003a*/ 	.short	0x0000


	//----- nvinfo : EIATTR_MAXREG_COUNT
	.align		4
        /*003c*/ 	.byte	0x03, 0x1b
        /*003e*/ 	.short	0x00ff


	//----- nvinfo : EIATTR_MERCURY_ISA_VERSION
	.align		4
        /*0040*/ 	.byte	0x03, 0x5f
        /*0042*/ 	.short	0x0101


	//----- nvinfo : EIATTR_VRC_CTA_INIT_COUNT
	.align		4
        /*0044*/ 	.byte	0x02, 0x4a
	.zero		1
	.zero		1


	//----- nvinfo : EIATTR_EXIT_INSTR_OFFSETS
	.align		4
        /*0048*/ 	.byte	0x04, 0x1c
        /*004a*/ 	.short	(.L_91 - .L_90)


	//   ....[0]....
.L_90:
        /*004c*/ 	.word	0x00000070


	//   ....[1]....
        /*0050*/ 	.word	0x00000be0


	//----- nvinfo : EIATTR_CRS_STACK_SIZE
	.align		4
.L_91:
        /*0054*/ 	.byte	0x04, 0x1e
        /*0056*/ 	.short	(.L_93 - .L_92)
.L_92:
        /*0058*/ 	.word	0x00000000


	//----- nvinfo : EIATTR_CBANK_PARAM_SIZE
	.align		4
.L_93:
        /*005c*/ 	.byte	0x03, 0x19
        /*005e*/ 	.short	0x0010


	//----- nvinfo : EIATTR_PARAM_CBANK
	.align		4
        /*0060*/ 	.byte	0x04, 0x0a
        /*0062*/ 	.short	(.L_95 - .L_94)
	.align		4
.L_94:
        /*0064*/ 	.word	index@(.nv.constant0._Z8timestepifP6Node_t)
        /*0068*/ 	.short	0x0380
        /*006a*/ 	.short	0x0010


	//----- nvinfo : EIATTR_SW_WAR
	.align		4
.L_95:
        /*006c*/ 	.byte	0x04, 0x36
        /*006e*/ 	.short	(.L_97 - .L_96)
.L_96:
        /*0070*/ 	.word	0x00000008
.L_97:


//--------------------- .nv.info._Z15get_coordinatesiPfP6Node_t --------------------------
	.section	.nv.info._Z15get_coordinatesiPfP6Node_t,"",@"SHT_CUDA_INFO"
	.sectionflags	@""
	.align	4


	//----- nvinfo : EIATTR_CUDA_API_VERSION
	.align		4
        /*0000*/ 	.byte	0x04, 0x37
        /*0002*/ 	.short	(.L_99 - .L_98)
.L_98:
        /*0004*/ 	.word	0x00000082


	//----- nvinfo : EIATTR_KPARAM_INFO
	.align		4
.L_99:
        /*0008*/ 	.byte	0x04, 0x17
        /*000a*/ 	.short	(.L_101 - .L_100)
.L_100:
        /*000c*/ 	.word	0x00000000
        /*0010*/ 	.short	0x0002
        /*0012*/ 	.short	0x0010
        /*0014*/ 	.byte	0x00, 0xf5, 0x21, 0x00


	//----- nvinfo : EIATTR_KPARAM_INFO
	.align		4
.L_101:
        /*0018*/ 	.byte	0x04, 0x17
        /*001a*/ 	.short	(.L_103 - .L_102)
.L_102:
        /*001c*/ 	.word	0x00000000
        /*0020*/ 	.short	0x0001
        /*0022*/ 	.short	0x0008
        /*0024*/ 	.byte	0x00, 0xf5, 0x21, 0x00


	//----- nvinfo : EIATTR_KPARAM_INFO
	.align		4
.L_103:
        /*0028*/ 	.byte	0x04, 0x17
        /*002a*/ 	.short	(.L_105 - .L_104)
.L_104:
        /*002c*/ 	.word	0x00000000
        /*0030*/ 	.short	0x0000
        /*0032*/ 	.short	0x0000
        /*0034*/ 	.byte	0x00, 0xf0, 0x11, 0x00


	//----- nvinfo : EIATTR_SPARSE_MMA_MASK
	.align		4
.L_105:
        /*0038*/ 	.byte	0x03, 0x50
        /*003a*/ 	.short	0x0000


	//----- nvinfo : EIATTR_MAXREG_COUNT
	.align		4
        /*003c*/ 	.byte	0x03, 0x1b
        /*003e*/ 	.short	0x00ff


	//----- nvinfo : EIATTR_MERCURY_ISA_VERSION
	.align		4
        /*0040*/ 	.byte	0x03, 0x5f
        /*0042*/ 	.short	0x0101


	//----- nvinfo : EIATTR_VRC_CTA_INIT_COUNT
	.align		4
        /*0044*/ 	.byte	0x02, 0x4a
	.zero		1
	.zero		1


	//----- nvinfo : EIATTR_EXIT_INSTR_OFFSETS
	.align		4
        /*0048*/ 	.byte	0x04, 0x1c
        /*004a*/ 	.short	(.L_107 - .L_106)


	//   ....[0]....
.L_106:
        /*004c*/ 	.word	0x00000090


	//   ....[1]....
        /*0050*/ 	.word	0x000003a0


	//   ....[2]....
        /*0054*/ 	.word	0x000004e0


	//----- nvinfo : EIATTR_CRS_STACK_SIZE
	.align		4
.L_107:
        /*0058*/ 	.byte	0x04, 0x1e
        /*005a*/ 	.short	(.L_109 - .L_108)
.L_108:
        /*005c*/ 	.word	0x00000000


	//----- nvinfo : EIATTR_CBANK_PARAM_SIZE
	.align		4
.L_109:
        /*0060*/ 	.byte	0x03, 0x19
        /*0062*/ 	.short	0x0018


	//----- nvinfo : EIATTR_PARAM_CBANK
	.align		4
        /*0064*/ 	.byte	0x04, 0x0a
        /*0066*/ 	.short	(.L_111 - .L_110)
	.align		4
.L_110:
        /*0068*/ 	.word	index@(.nv.constant0._Z15get_coordinatesiPfP6Node_t)
        /*006c*/ 	.short	0x0380
        /*006e*/ 	.short	0x0018


	//----- nvinfo : EIATTR_SW_WAR
	.align		4
.L_111:
        /*0070*/ 	.byte	0x04, 0x36
        /*0072*/ 	.short	(.L_113 - .L_112)
.L_112:
        /*0074*/ 	.word	0x00000008
.L_113:


//--------------------- .nv.info._Z12get_velocityiPfP6Node_t --------------------------
	.section	.nv.info._Z12get_velocityiPfP6Node_t,"",@"SHT_CUDA_INFO"
	.sectionflags	@""
	.align	4


	//----- nvinfo : EIATTR_CUDA_API_VERSION
	.align		4
        /*0000*/ 	.byte	0x04, 0x37
        /*0002*/ 	.short	(.L_115 - .L_114)
.L_114:
        /*0004*/ 	.word	0x00000082


	//----- nvinfo : EIATTR_KPARAM_INFO
	.align		4
.L_115:
        /*0008*/ 	.byte	0x04, 0x17
        /*000a*/ 	.short	(.L_117 - .L_116)
.L_116:
        /*000c*/ 	.word	0x00000000
        /*0010*/ 	.short	0x0002
        /*0012*/ 	.short	0x0010
        /*0014*/ 	.byte	0x00, 0xf5, 0x21, 0x00


	//----- nvinfo : EIATTR_KPARAM_INFO
	.align		4
.L_117:
        /*0018*/ 	.byte	0x04, 0x17
        /*001a*/ 	.short	(.L_119 - .L_118)
.L_118:
        /*001c*/ 	.word	0x00000000
        /*0020*/ 	.short	0x0001
        /*0022*/ 	.short	0x0008
        /*0024*/ 	.byte	0x00, 0xf5, 0x21, 0x00


	//----- nvinfo : EIATTR_KPARAM_INFO
	.align		4
.L_119:
        /*0028*/ 	.byte	0x04, 0x17
        /*002a*/ 	.short	(.L_121 - .L_120)
.L_120:
        /*002c*/ 	.word	0x00000000
        /*0030*/ 	.short	0x0000
        /*0032*/ 	.short	0x0000
        /*0034*/ 	.byte	0x00, 0xf0, 0x11, 0x00


	//----- nvinfo : EIATTR_SPARSE_MMA_MASK
	.align		4
.L_121:
        /*0038*/ 	.byte	0x03, 0x50
        /*003a*/ 	.short	0x0000


	//----- nvinfo : EIATTR_MAXREG_COUNT
	.align		4
        /*003c*/ 	.byte	0x03, 0x1b
        /*003e*/ 	.short	0x00ff


	//----- nvinfo : EIATTR_MERCURY_ISA_VERSION
	.align		4
        /*0040*/ 	.byte	0x03, 0x5f
        /*0042*/ 	.short	0x0101


	//----- nvinfo : EIATTR_VRC_CTA_INIT_COUNT
	.align		4
        /*0044*/ 	.byte	0x02, 0x4a
	.zero		1
	.zero		1


	//----- nvinfo : EIATTR_EXIT_INSTR_OFFSETS
	.align		4
        /*0048*/ 	.byte	0x04, 0x1c
        /*004a*/ 	.short	(.L_123 - .L_122)


	//   ....[0]....
.L_122:
        /*004c*/ 	.word	0x00000090


	//   ....[1]....
        /*0050*/ 	.word	0x000003a0


	//   ....[2]....
        /*0054*/ 	.word	0x000004e0


	//----- nvinfo : EIATTR_CRS_STACK_SIZE
	.align		4
.L_123:
        /*0058*/ 	.byte	0x04, 0x1e
        /*005a*/ 	.short	(.L_125 - .L_124)
.L_124:
        /*005c*/ 	.word	0x00000000


	//----- nvinfo : EIATTR_CBANK_PARAM_SIZE
	.align		4
.L_125:
        /*0060*/ 	.byte	0x03, 0x19
        /*0062*/ 	.short	0x0018


	//----- nvinfo : EIATTR_PARAM_CBANK
	.align		4
        /*0064*/ 	.byte	0x04, 0x0a
        /*0066*/ 	.short	(.L_127 - .L_126)
	.align		4
.L_126:
        /*0068*/ 	.word	index@(.nv.constant0._Z12get_velocityiPfP6Node_t)
        /*006c*/ 	.short	0x0380
        /*006e*/ 	.short	0x0018


	//----- nvinfo : EIATTR_SW_WAR
	.align		4
.L_127:
        /*0070*/ 	.byte	0x04, 0x36
        /*0072*/ 	.short	(.L_129 - .L_128)
.L_128:
        /*0074*/ 	.word	0x00000008
.L_129:


//--------------------- .nv.info._Z12create_nodesiP6Node_t --------------------------
	.section	.nv.info._Z12create_nodesiP6Node_t,"",@"SHT_CUDA_INFO"
	.sectionflags	@""
	.align	4


	//----- nvinfo : EIATTR_CUDA_API_VERSION
	.align		4
        /*0000*/ 	.byte	0x04, 0x37
        /*0002*/ 	.short	(.L_131 - .L_130)
.L_130:
        /*0004*/ 	.word	0x00000082


	//----- nvinfo : EIATTR_KPARAM_INFO
	.align		4
.L_131:
        /*0008*/ 	.byte	0x04, 0x17
        /*000a*/ 	.short	(.L_133 - .L_132)
.L_132:
        /*000c*/ 	.word	0x00000000
        /*0010*/ 	.short	0x0001
        /*0012*/ 	.short	0x0008
        /*0014*/ 	.byte	0x00, 0xf5, 0x21, 0x00


	//----- nvinfo : EIATTR_KPARAM_INFO
	.align		4
.L_133:
        /*0018*/ 	.byte	0x04, 0x17
        /*001a*/ 	.short	(.L_135 - .L_134)
.L_134:
        /*001c*/ 	.word	0x00000000
        /*0020*/ 	.short	0x0000
        /*0022*/ 	.short	0x0000
        /*0024*/ 	.byte	0x00, 0xf0, 0x11, 0x00


	//----- nvinfo : EIATTR_SPARSE_MMA_MASK
	.align		4
.L_135:
        /*0028*/ 	.byte	0x03, 0x50
        /*002a*/ 	.short	0x0000


	//----- nvinfo : EIATTR_MAXREG_COUNT
	.align		4
        /*002c*/ 	.byte	0x03, 0x1b
        /*002e*/ 	.short	0x00ff


	//----- nvinfo : EIATTR_MERCURY_ISA_VERSION
	.align		4
        /*0030*/ 	.byte	0x03, 0x5f
        /*0032*/ 	.short	0x0101


	//----- nvinfo : EIATTR_VRC_CTA_INIT_COUNT
	.align		4
        /*0034*/ 	.byte	0x02, 0x4a
	.zero		1
	.zero		1


	//----- nvinfo : EIATTR_EXIT_INSTR_OFFSETS
	.align		4
        /*0038*/ 	.byte	0x04, 0x1c
        /*003a*/ 	.short	(.L_137 - .L_136)


	//   ....[0]....
.L_136:
        /*003c*/ 	.word	0x00000080


	//   ....[1]....
        /*0040*/ 	.word	0x00000810


	//----- nvinfo : EIATTR_CRS_STACK_SIZE
	.align		4
.L_137:
        /*0044*/ 	.byte	0x04, 0x1e
        /*0046*/ 	.short	(.L_139 - .L_138)
.L_138:
        /*0048*/ 	.word	0x00000000


	//----- nvinfo : EIATTR_CBANK_PARAM_SIZE
	.align		4
.L_139:
        /*004c*/ 	.byte	0x03, 0x19
        /*004e*/ 	.short	0x0010


	//----- nvinfo : EIATTR_PARAM_CBANK
	.align		4
        /*0050*/ 	.byte	0x04, 0x0a
        /*0052*/ 	.short	(.L_141 - .L_140)
	.align		4
.L_140:
        /*0054*/ 	.word	index@(.nv.constant0._Z12create_nodesiP6Node_t)
        /*0058*/ 	.short	0x0380
        /*005a*/ 	.short	0x0010


	//----- nvinfo : EIATTR_SW_WAR
	.align		4
.L_141:
        /*005c*/ 	.byte	0x04, 0x36
        /*005e*/ 	.short	(.L_143 - .L_142)
.L_142:
        /*0060*/ 	.word	0x00000008
.L_143:


//--------------------- .nv.callgraph             --------------------------
	.section	.nv.callgraph,"",@"SHT_CUDA_CALLGRAPH"
	.align	4
	.sectionentsize	8
	.align		4
        /*0000*/ 	.word	0x00000000
	.align		4
        /*0004*/ 	.word	0xffffffff
	.align		4
        /*0008*/ 	.word	0x00000000
	.align		4
        /*000c*/ 	.word	0xfffffffe
	.align		4
        /*0010*/ 	.word	0x00000000
	.align		4
        /*0014*/ 	.word	0xfffffffd
	.align		4
        /*0018*/ 	.word	0x00000000
	.align		4
        /*001c*/ 	.word	0xfffffffc


//--------------------- .nv.constant4             --------------------------
	.section	.nv.constant4,"a",@progbits
	.align	8
	.align		8
.nv.constant4:
        /*0000*/ 	.dword	__cudart_i2opi_d
	.align		8
        /*0008*/ 	.dword	__cudart_sin_cos_coeffs


//--------------------- .text._Z33chebyshev_gauss_nodes_and_weightsiPfS_ --------------------------
	.section	.text._Z33chebyshev_gauss_nodes_and_weightsiPfS_,"ax",@progbits
	.align	128
        .global         _Z33chebyshev_gauss_nodes_and_weightsiPfS_
        .type           _Z33chebyshev_gauss_nodes_and_weightsiPfS_,@function
        .size           _Z33chebyshev_gauss_nodes_and_weightsiPfS_,(.L_x_90 - _Z33chebyshev_gauss_nodes_and_weightsiPfS_)
        .other          _Z33chebyshev_gauss_nodes_and_weightsiPfS_,@"STO_CUDA_ENTRY STV_DEFAULT"
_Z33chebyshev_gauss_nodes_and_weightsiPfS_:
.text._Z33chebyshev_gauss_nodes_and_weightsiPfS_:
[----:B------:R-:W0:Y:S01]  /*0000*/  LDC R1, c[0x0][0x37c] ;  /* 0x0000df00ff017b82 */ /* 0x000e220000000800 */
[----:B------:R-:W1:Y:S07]  /*0010*/  S2R R0, SR_TID.X ;  /* 0x0000000000007919 */ /* 0x000e6e0000002100 */
[----:B------:R-:W1:Y:S01]  /*0020*/  S2UR UR5, SR_CTAID.X ;  /* 0x00000000000579c3 */ /* 0x000e620000002500 */
[----:B------:R-:W2:Y:S01]  /*0030*/  LDCU UR4, c[0x0][0x380] ;  /* 0x00007000ff0477ac */ /* 0x000ea20008000800 */
[----:B0-----:R-:W-:-:S06]  /*0040*/  VIADD R1, R1, 0xffffffd8 ;  /* 0xffffffd801017836 */ /* 0x001fcc0000000000 */
[----:B------:R-:W1:Y:S02]  /*0050*/  LDC R21, c[0x0][0x360] ;  /* 0x0000d800ff157b82 */ /* 0x000e640000000800 */
[----:B-1----:R-:W-:-:S05]  /*0060*/  IMAD R0, R21, UR5, R0 ;  /* 0x0000000515007c24 */ /* 0x002fca000f8e0200 */
[----:B--2---:R-:W-:-:S13]  /*0070*/  ISETP.GT.AND P0, PT, R0, UR4, PT ;  /* 0x0000000400007c0c */ /* 0x004fda000bf04270 */
[----:B------:R-:W-:Y:S05]  /*0080*/  @P0 EXIT ;  /* 0x000000000000094d */ /* 0x000fea0003800000 */
[----:B------:R-:W-:Y:S01]  /*0090*/  UIADD3 UR4, UPT, UPT, UR4, 0x1, URZ ;  /* 0x0000000104047890 */ /* 0x000fe2000fffe0ff */
[----:B------:R-:W-:Y:S01]  /*00a0*/  IMAD.MOV.U32 R2, RZ, RZ, 0x1 ;  /* 0x00000001ff027424 */ /* 0x000fe200078e00ff */
[----:B------:R-:W-:-:S07]  /*00b0*/  UMOV UR5, 0x400921fb ;  /* 0x400921fb00057882 */ /* 0x000fce0000000000 */
[----:B------:R-:W0:Y:S01]  /*00c0*/  I2F.F64 R8, UR4 ;  /* 0x0000000400087d12 */ /* 0x000e220008201c00 */
[----:B------:R-:W-:-:S07]  /*00d0*/  UMOV UR4, 0x54442d18 ;  /* 0x54442d1800047882 */ /* 0x000fce0000000000 */
[----:B0-----:R-:W0:Y:S02]  /*00e0*/  MUFU.RCP64H R3, R9 ;  /* 0x0000000900037308 */ /* 0x001e240000001800 */
[----:B0-----:R-:W-:-:S08]  /*00f0*/  DFMA R4, -R8, R2, 1 ;  /* 0x3ff000000804742b */ /* 0x001fd00000000102 */
[----:B------:R-:W-:-:S08]  /*0100*/  DFMA R4, R4, R4, R4 ;  /* 0x000000040404722b */ /* 0x000fd00000000004 */
[----:B------:R-:W-:-:S08]  /*0110*/  DFMA R4, R2, R4, R2 ;  /* 0x000000040204722b */ /* 0x000fd00000000002 */
[----:B------:R-:W-:-:S08]  /*0120*/  DFMA R2, -R8, R4, 1 ;  /* 0x3ff000000802742b */ /* 0x000fd00000000104 */
[----:B------:R-:W-:-:S08]  /*0130*/  DFMA R2, R4, R2, R4 ;  /* 0x000000020402722b */ /* 0x000fd00000000004 */
[----:B------:R-:W-:-:S08]  /*0140*/  DMUL R4, R2, UR4 ;  /* 0x0000000402047c28 */ /* 0x000fd00008000000 */
[----:B------:R-:W-:-:S08]  /*0150*/  DFMA R6, -R8, R4, UR4 ;  /* 0x0000000408067e2b */ /* 0x000fd00008000104 */
[----:B------:R-:W-:-:S10]  /*0160*/  DFMA R4, R2, R6, R4 ;  /* 0x000000060204722b */ /* 0x000fd40000000004 */
[----:B------:R-:W-:-:S05]  /*0170*/  FFMA R2, RZ, R9, R5 ;  /* 0x00000009ff027223 */ /* 0x000fca0000000005 */
[----:B------:R-:W-:-:S13]  /*0180*/  FSETP.GT.AND P0, PT, |R2|, 1.469367938527859385e-39, PT ;  /* 0x001000000200780b */ /* 0x000fda0003f04200 */
[----:B------:R-:W-:Y:S05]  /*0190*/  @P0 BRA `(.L_x_0) ;  /* 0x0000000000180947 */ /* 0x000fea0003800000 */
[----:B------:R-:W-:Y:S01]  /*01a0*/  IMAD.MOV.U32 R6, RZ, RZ, 0x54442d18 ;  /* 0x54442d18ff067424 */ /* 0x000fe200078e00ff */
[----:B------:R-:W-:Y:S01]  /*01b0*/  MOV R4, 0x1e0 ;  /* 0x000001e000047802 */ /* 0x000fe20000000f00 */
[----:B------:R-:W-:-:S07]  /*01c0*/  IMAD.MOV.U32 R7, RZ, RZ, 0x400921fb ;  /* 0x400921fbff077424 */ /* 0x000fce00078e00ff */
[----:B------:R-:W-:Y:S05]  /*01d0*/  CALL.REL.NOINC `($__internal_0_$__cuda_sm20_div_rn_f64_full) ;  /* 0x0000000400c47944 */ /* 0x000fea0003c00000 */
[----:B------:R-:W-:Y:S02]  /*01e0*/  IMAD.MOV.U32 R4, RZ, RZ, R22 ;  /* 0x000000ffff047224 */ /* 0x000fe400078e0016 */
[----:B------:R-:W-:-:S07]  /*01f0*/  IMAD.MOV.U32 R5, RZ, RZ, R23 ;  /* 0x000000ffff057224 */ /* 0x000fce00078e0017 */
.L_x_0:
[----:B------:R-:W0:Y:S01]  /*0200*/  LDCU UR4, c[0x0][0x380] ;  /* 0x00007000ff0477ac */ /* 0x000e220008000800 */
[----:B------:R-:W1:Y:S01]  /*0210*/  LDC.64 R2, c[0x0][0x388] ;  /* 0x0000e200ff027b82 */ /* 0x000e620000000a00 */
[----:B------:R2:W3:Y:S01]  /*0220*/  F2F.F32.F64 R20, R4 ;  /* 0x0000000400147310 */ /* 0x0004e20000301000 */
[----:B------:R-:W4:Y:S01]  /*0230*/  LDCU UR6, c[0x0][0x370] ;  /* 0x00006e00ff0677ac */ /* 0x000f220008000800 */
[----:B------:R-:W1:Y:S05]  /*0240*/  LDCU.64 UR8, c[0x0][0x358] ;  /* 0x00006b00ff0877ac */ /* 0x000e6a0008000a00 */
[----:B------:R-:W1:Y:S01]  /*0250*/  LDC.64 R16, c[0x0][0x390] ;  /* 0x0000e400ff107b82 */ /* 0x000e620000000a00 */
[----:B------:R-:W1:Y:S01]  /*0260*/  LDCU UR12, c[0x0][0x380] ;  /* 0x00007000ff0c77ac */ /* 0x000e620008000800 */
[----:B------:R-:W1:Y:S01]  /*0270*/  LDCU.64 UR10, c[0x4][0x8] ;  /* 0x01000100ff0a77ac */ /* 0x000e620008000a00 */
[----:B0-----:R-:W-:-:S02]  /*0280*/  UIADD3 UR5, UPT, UPT, UR4, 0x1, URZ ;  /* 0x0000000104057890 */ /* 0x001fc4000fffe0ff */
[----:B------:R-:W-:Y:S01]  /*0290*/  UIMAD UR4, UR4, UR4, UR4 ;  /* 0x00000004040472a4 */ /* 0x000fe2000f8e0204 */
[----:B----4-:R-:W-:Y:S01]  /*02a0*/  IMAD R21, R21, UR6, RZ ;  /* 0x0000000615157c24 */ /* 0x010fe2000f8e02ff */
[----:B------:R-:W-:Y:S02]  /*02b0*/  USHF.L.U32 UR5, UR5, 0x1, URZ ;  /* 0x0000000105057899 */ /* 0x000fe400080006ff */
[----:B------:R-:W-:-:S04]  /*02c0*/  ULEA.HI UR4, UR4, UR4, URZ, 0x1 ;  /* 0x0000000404047291 */ /* 0x000fc8000f8f08ff */
[----:B------:R-:W-:-:S03]  /*02d0*/  USHF.R.S32.HI UR4, URZ, 0x1, UR4 ;  /* 0x00000001ff047899 */ /* 0x000fc60008011404 */
[----:B--23--:R-:W0:Y:S09]  /*02e0*/  I2F.F64 R18, UR5 ;  /* 0x0000000500127d12 */ /* 0x00ce320008201c00 */
.L_x_7:
[----:B0-2---:R-:W0:Y:S01]  /*02f0*/  MUFU.RCP64H R7, R19 ;  /* 0x0000001300077308 */ /* 0x005e220000001800 */
[----:B------:R-:W-:Y:S01]  /*0300*/  IMAD.MOV.U32 R6, RZ, RZ, 0x1 ;  /* 0x00000001ff067424 */ /* 0x000fe200078e00ff */
[----:B------:R-:W-:Y:S01]  /*0310*/  LEA R10, R0, 0x1, 0x1 ;  /* 0x00000001000a7811 */ /* 0x000fe200078e08ff */
[----:B------:R-:W-:Y:S01]  /*0320*/  UMOV UR6, 0x54442d18 ;  /* 0x54442d1800067882 */ /* 0x000fe20000000000 */
[----:B------:R-:W-:Y:S01]  /*0330*/  UMOV UR7, 0x400921fb ;  /* 0x400921fb00077882 */ /* 0x000fe20000000000 */
[----:B------:R-:W-:Y:S02]  /*0340*/  BSSY.RECONVERGENT B0, `(.L_x_1) ;  /* 0x0000015000007945 */ /* 0x000fe40003800200 */
[----:B0-----:R-:W-:-:S08]  /*0350*/  DFMA R4, R6, -R18, 1 ;  /* 0x3ff000000604742b */ /* 0x001fd00000000812 */
[----:B------:R-:W-:Y:S02]  /*0360*/  DFMA R8, R4, R4, R4 ;  /* 0x000000040408722b */ /* 0x000fe40000000004 */
[----:B------:R-:W0:Y:S06]  /*0370*/  I2F.F64 R4, R10 ;  /* 0x0000000a00047312 */ /* 0x000e2c0000201c00 */
[----:B------:R-:W-:-:S08]  /*0380*/  DFMA R8, R6, R8, R6 ;  /* 0x000000080608722b */ /* 0x000fd00000000006 */
[----:B------:R-:W-:Y:S02]  /*0390*/  DFMA R6, R8, -R18, 1 ;  /* 0x3ff000000806742b */ /* 0x000fe40000000812 */
[----:B0-----:R-:W-:-:S06]  /*03a0*/  DMUL R4, R4, UR6 ;  /* 0x0000000604047c28 */ /* 0x001fcc0008000000 */
[----:B------:R-:W-:-:S04]  /*03b0*/  DFMA R6, R8, R6, R8 ;  /* 0x000000060806722b */ /* 0x000fc80000000008 */
[----:B------:R-:W-:-:S04]  /*03c0*/  FSETP.GEU.AND P1, PT, |R5|, 6.5827683646048100446e-37, PT ;  /* 0x036000000500780b */ /* 0x000fc80003f2e200 */
[----:B------:R-:W-:-:S08]  /*03d0*/  DMUL R22, R4, R6 ;  /* 0x0000000604167228 */ /* 0x000fd00000000000 */
[----:B------:R-:W-:-:S08]  /*03e0*/  DFMA R8, R22, -R18, R4 ;  /* 0x800000121608722b */ /* 0x000fd00000000004 */
[----:B------:R-:W-:-:S10]  /*03f0*/  DFMA R22, R6, R8, R22 ;  /* 0x000000080616722b */ /* 0x000fd40000000016 */
[----:B------:R-:W-:-:S05]  /*0400*/  FFMA R6, RZ, R19, R23 ;  /* 0x00000013ff067223 */ /* 0x000fca0000000017 */
[----:B------:R-:W-:-:S13]  /*0410*/  FSETP.GT.AND P0, PT, |R6|, 1.469367938527859385e-39, PT ;  /* 0x001000000600780b */ /* 0x000fda0003f04200 */
[----:B------:R-:W-:Y:S05]  /*0420*/  @P0 BRA P1, `(.L_x_2) ;  /* 0x0000000000180947 */ /* 0x000fea0000800000 */
[----:B------:R-:W-:Y:S01]  /*0430*/  IMAD.MOV.U32 R6, RZ, RZ, R4 ;  /* 0x000000ffff067224 */ /* 0x000fe200078e0004 */
[----:B------:R-:W-:Y:S01]  /*0440*/  MOV R4, 0x490 ;  /* 0x0000049000047802 */ /* 0x000fe20000000f00 */
[----:B------:R-:W-:Y:S02]  /*0450*/  IMAD.MOV.U32 R7, RZ, RZ, R5 ;  /* 0x000000ffff077224 */ /* 0x000fe400078e0005 */
[----:B------:R-:W-:Y:S02]  /*0460*/  IMAD.MOV.U32 R8, RZ, RZ, R18 ;  /* 0x000000ffff087224 */ /* 0x000fe400078e0012 */
[----:B------:R-:W-:-:S07]  /*0470*/  IMAD.MOV.U32 R9, RZ, RZ, R19 ;  /* 0x000000ffff097224 */ /* 0x000fce00078e0013 */
[----:B-1----:R-:W-:Y:S05]  /*0480*/  CALL.REL.NOINC `($__internal_0_$__cuda_sm20_div_rn_f64_full) ;  /* 0x0000000400187944 */ /* 0x002fea0003c00000 */
.L_x_2:
[----:B-1----:R-:W-:Y:S05]  /*0490*/  BSYNC.RECONVERGENT B0 ;  /* 0x0000000000007941 */ /* 0x002fea0003800200 */
.L_x_1:
[----:B------:R-:W-:Y:S01]  /*04a0*/  DSETP.NEU.AND P0, PT, |R22|, +INF , PT ;  /* 0x7ff000001600742a */ /* 0x000fe20003f0d200 */
[----:B------:R-:W-:-:S13]  /*04b0*/  BSSY.RECONVERGENT B1, `(.L_x_3) ;  /* 0x000001c000017945 */ /* 0x000fda0003800200 */
[----:B------:R-:W-:Y:S01]  /*04c0*/  @!P0 DMUL R26, RZ, R22 ;  /* 0x00000016ff1a8228 */ /* 0x000fe20000000000 */
[----:B------:R-:W-:Y:S01]  /*04d0*/  @!P0 IMAD.MOV.U32 R28, RZ, RZ, 0x1 ;  /* 0x00000001ff1c8424 */ /* 0x000fe200078e00ff */
[----:B------:R-:W-:Y:S09]  /*04e0*/  @!P0 BRA `(.L_x_4) ;  /* 0x0000000000608947 */ /* 0x000ff20003800000 */
[----:B------:R-:W-:Y:S01]  /*04f0*/  UMOV UR6, 0x6dc9c883 ;  /* 0x6dc9c88300067882 */ /* 0x000fe20000000000 */
[----:B------:R-:W-:Y:S01]  /*0500*/  UMOV UR7, 0x3fe45f30 ;  /* 0x3fe45f3000077882 */ /* 0x000fe20000000000 */
[C---:B------:R-:W-:Y:S01]  /*0510*/  DSETP.GE.AND P0, PT, |R22|.reuse, 2.14748364800000000000e+09, PT ;  /* 0x41e000001600742a */ /* 0x040fe20003f06200 */
[----:B------:R-:W-:Y:S01]  /*0520*/  BSSY.RECONVERGENT B0, `(.L_x_5) ;  /* 0x0000013000007945 */ /* 0x000fe20003800200 */
[----:B------:R-:W-:Y:S01]  /*0530*/  DMUL R4, R22, UR6 ;  /* 0x0000000616047c28 */ /* 0x000fe20008000000 */
[----:B------:R-:W-:Y:S01]  /*0540*/  UMOV UR6, 0x54442d18 ;  /* 0x54442d1800067882 */ /* 0x000fe20000000000 */
[----:B------:R-:W-:-:S08]  /*0550*/  UMOV UR7, 0x3ff921fb ;  /* 0x3ff921fb00077882 */ /* 0x000fd00000000000 */
[----:B------:R-:W0:Y:S08]  /*0560*/  F2I.F64 R4, R4 ;  /* 0x0000000400047311 */ /* 0x000e300000301100 */
[----:B0-----:R-:W0:Y:S02]  /*0570*/  I2F.F64 R26, R4 ;  /* 0x00000004001a7312 */ /* 0x001e240000201c00 */
[----:B0-----:R-:W-:Y:S01]  /*0580*/  DFMA R6, R26, -UR6, R22 ;  /* 0x800000061a067c2b */ /* 0x001fe20008000016 */
[----:B------:R-:W-:Y:S01]  /*0590*/  UMOV UR6, 0x33145c00 ;  /* 0x33145c0000067882 */ /* 0x000fe20000000000 */
[----:B------:R-:W-:-:S06]  /*05a0*/  UMOV UR7, 0x3c91a626 ;  /* 0x3c91a62600077882 */ /* 0x000fcc0000000000 */
[----:B------:R-:W-:Y:S01]  /*05b0*/  DFMA R6, R26, -UR6, R6 ;  /* 0x800000061a067c2b */ /* 0x000fe20008000006 */
[----:B------:R-:W-:Y:S01]  /*05c0*/  UMOV UR6, 0x252049c0 ;  /* 0x252049c000067882 */ /* 0x000fe20000000000 */
[----:B------:R-:W-:-:S06]  /*05d0*/  UMOV UR7, 0x397b839a ;  /* 0x397b839a00077882 */ /* 0x000fcc0000000000 */
[----:B------:R-:W-:Y:S01]  /*05e0*/  DFMA R26, R26, -UR6, R6 ;  /* 0x800000061a1a7c2b */ /* 0x000fe20008000006 */
[----:B------:R-:W-:Y:S10]  /*05f0*/  @!P0 BRA `(.L_x_6) ;  /* 0x0000000000148947 */ /* 0x000ff40003800000 */
[----:B------:R-:W-:Y:S01]  /*0600*/  IMAD.MOV.U32 R8, RZ, RZ, R22 ;  /* 0x000000ffff087224 */ /* 0x000fe200078e0016 */
[----:B------:R-:W-:-:S07]  /*0610*/  MOV R14, 0x630 ;  /* 0x00000630000e7802 */ /* 0x000fce0000000f00 */
[----:B------:R-:W-:Y:S05]  /*0620*/  CALL.REL.NOINC `($_Z33chebyshev_gauss_nodes_and_weightsiPfS_$__internal_trig_reduction_slowpathd) ;  /* 0x0000000800207944 */ /* 0x000fea0003c00000 */
[----:B------:R-:W-:Y:S02]  /*0630*/  IMAD.MOV.U32 R26, RZ, RZ, R8 ;  /* 0x000000ffff1a7224 */ /* 0x000fe400078e0008 */
[----:B------:R-:W-:-:S07]  /*0640*/  IMAD.MOV.U32 R27, RZ, RZ, R9 ;  /* 0x000000ffff1b7224 */ /* 0x000fce00078e0009 */
.L_x_6:
[----:B------:R-:W-:Y:S05]  /*0650*/  BSYNC.RECONVERGENT B0 ;  /* 0x0000000000007941 */ /* 0x000fea0003800200 */
.L_x_5:
[----:B------:R-:W-:-:S07]  /*0660*/  VIADD R28, R4, 0x1 ;  /* 0x00000001041c7836 */ /* 0x000fce0000000000 */
.L_x_4:
[----:B------:R-:W-:Y:S05]  /*0670*/  BSYNC.RECONVERGENT B1 ;  /* 0x0000000000017941 */ /* 0x000fea0003800200 */
.L_x_3:
[----:B------:R-:W-:-:S05]  /*0680*/  IMAD.SHL.U32 R4, R28, 0x40, RZ ;  /* 0x000000401c047824 */ /* 0x000fca00078e00ff */
[----:B------:R-:W-:-:S04]  /*0690*/  LOP3.LUT R4, R4, 0x40, RZ, 0xc0, !PT ;  /* 0x0000004004047812 */ /* 0x000fc800078ec0ff */
[----:B------:R-:W-:-:S05]  /*06a0*/  IADD3 R12, P0, PT, R4, UR10, RZ ;  /* 0x0000000a040c7c10 */ /* 0x000fca000ff1e0ff */
[----:B------:R-:W-:-:S05]  /*06b0*/  IMAD.X R13, RZ, RZ, UR11, P0 ;  /* 0x0000000bff0d7e24 */ /* 0x000fca00080e06ff */
[----:B------:R-:W2:Y:S04]  /*06c0*/  LDG.E.128.CONSTANT R4, desc[UR8][R12.64] ;  /* 0x000000080c047981 */ /* 0x000ea8000c1e9d00 */
[----:B------:R-:W3:Y:S04]  /*06d0*/  LDG.E.128.CONSTANT R8, desc[UR8][R12.64+0x10] ;  /* 0x000010080c087981 */ /* 0x000ee8000c1e9d00 */
[----:B------:R-:W4:Y:S01]  /*06e0*/  LDG.E.128.CONSTANT R12, desc[UR8][R12.64+0x20] ;  /* 0x000020080c0c7981 */ /* 0x000f22000c1e9d00 */
[----:B------:R-:W-:Y:S01]  /*06f0*/  LOP3.LUT R22, R28, 0x1, RZ, 0xc0, !PT ;  /* 0x000000011c167812 */ /* 0x000fe200078ec0ff */
[----:B------:R-:W-:Y:S01]  /*0700*/  IMAD.MOV.U32 R23, RZ, RZ, 0x3da8ff83 ;  /* 0x3da8ff83ff177424 */ /* 0x000fe200078e00ff */
[----:B------:R-:W-:-:S02]  /*0710*/  DMUL R24, R26, R26 ;  /* 0x0000001a1a187228 */ /* 0x000fc40000000000 */
[----:B------:R-:W-:Y:S01]  /*0720*/  ISETP.NE.U32.AND P0, PT, R22, 0x1, PT ;  /* 0x000000011600780c */ /* 0x000fe20003f05070 */
[----:B------:R-:W-:-:S03]  /*0730*/  IMAD.MOV.U32 R22, RZ, RZ, 0x20fd8164 ;  /* 0x20fd8164ff167424 */ /* 0x000fc600078e00ff */
[----:B------:R-:W-:Y:S02]  /*0740*/  FSEL R23, -R23, 0.11223486810922622681, !P0 ;  /* 0x3de5db6517177808 */ /* 0x000fe40004000100 */
[----:B------:R-:W-:-:S06]  /*0750*/  FSEL R22, R22, -8.06006814911005101289e+34, !P0 ;  /* 0xf9785eba16167808 */ /* 0x000fcc0004000000 */
[----:B--2---:R-:W-:-:S08]  /*0760*/  DFMA R4, R24, R22, R4 ;  /* 0x000000161804722b */ /* 0x004fd00000000004 */
[----:B------:R-:W-:-:S08]  /*0770*/  DFMA R4, R24, R4, R6 ;  /* 0x000000041804722b */ /* 0x000fd00000000006 */
[----:B---3--:R-:W-:-:S08]  /*0780*/  DFMA R4, R24, R4, R8 ;  /* 0x000000041804722b */ /* 0x008fd00000000008 */
[----:B------:R-:W-:-:S08]  /*0790*/  DFMA R4, R24, R4, R10 ;  /* 0x000000041804722b */ /* 0x000fd0000000000a */
[----:B----4-:R-:W-:-:S08]  /*07a0*/  DFMA R4, R24, R4, R12 ;  /* 0x000000041804722b */ /* 0x010fd0000000000c */
[----:B------:R-:W-:-:S08]  /*07b0*/  DFMA R4, R24, R4, R14 ;  /* 0x000000041804722b */ /* 0x000fd0000000000e */
[----:B------:R-:W-:Y:S02]  /*07c0*/  DFMA R26, R4, R26, R26 ;  /* 0x0000001a041a722b */ /* 0x000fe4000000001a */
[----:B------:R-:W-:-:S10]  /*07d0*/  DFMA R4, R24, R4, 1 ;  /* 0x3ff000001804742b */ /* 0x000fd40000000004 */
[----:B------:R-:W-:Y:S02]  /*07e0*/  FSEL R6, R4, R26, !P0 ;  /* 0x0000001a04067208 */ /* 0x000fe40004000000 */
[----:B------:R-:W-:Y:S02]  /*07f0*/  FSEL R7, R5, R27, !P0 ;  /* 0x0000001b05077208 */ /* 0x000fe40004000000 */
[----:B------:R-:W-:-:S04]  /*0800*/  LOP3.LUT P0, RZ, R28, 0x2, RZ, 0xc0, !PT ;  /* 0x000000021cff7812 */ /* 0x000fc8000780c0ff */
[----:B------:R-:W-:-:S10]  /*0810*/  DADD R4, RZ, -R6 ;  /* 0x00000000ff047229 */ /* 0x000fd40000000806 */
[----:B------:R-:W-:Y:S02]  /*0820*/  FSEL R8, R6, R4, !P0 ;  /* 0x0000000406087208 */ /* 0x000fe40004000000 */
[----:B------:R-:W-:Y:S01]  /*0830*/  FSEL R9, R7, R5, !P0 ;  /* 0x0000000507097208 */ /* 0x000fe20004000000 */
[----:B------:R-:W-:Y:S02]  /*0840*/  VIADD R7, R0, UR4 ;  /* 0x0000000400077c36 */ /* 0x000fe40008000000 */
[----:B------:R-:W-:Y:S01]  /*0850*/  IMAD.IADD R0, R21, 0x1, R0 ;  /* 0x0000000115007824 */ /* 0x000fe200078e0200 */
[----:B------:R-:W0:Y:S01]  /*0860*/  F2F.F32.F64 R8, R8 ;  /* 0x0000000800087310 */ /* 0x000e220000301000 */
[----:B------:R-:W-:-:S03]  /*0870*/  IMAD.WIDE R4, R7, 0x4, R2 ;  /* 0x0000000407047825 */ /* 0x000fc600078e0202 */
[----:B------:R-:W-:Y:S01]  /*0880*/  ISETP.GT.AND P0, PT, R0, UR12, PT ;  /* 0x0000000c00007c0c */ /* 0x000fe2000bf04270 */
[----:B------:R-:W-:-:S04]  /*0890*/  IMAD.WIDE R6, R7, 0x4, R16 ;  /* 0x0000000407067825 */ /* 0x000fc800078e0210 */
[----:B0-----:R-:W-:-:S05]  /*08a0*/  FADD R11, -R8, -RZ ;  /* 0x800000ff080b7221 */ /* 0x001fca0000000100 */
[----:B------:R2:W-:Y:S04]  /*08b0*/  STG.E desc[UR8][R4.64], R11 ;  /* 0x0000000b04007986 */ /* 0x0005e8000c101908 */
[----:B------:R2:W-:Y:S01]  /*08c0*/  STG.E desc[UR8][R6.64], R20 ;  /* 0x0000001406007986 */ /* 0x0005e2000c101908 */
[----:B------:R-:W-:Y:S05]  /*08d0*/  @!P0 BRA `(.L_x_7) ;  /* 0xfffffff800848947 */ /* 0x000fea000383ffff */
[----:B------:R-:W-:Y:S05]  /*08e0*/  EXIT ;  /* 0x000000000000794d */ /* 0x000fea0003800000 */
        .weak           $__internal_0_$__cuda_sm20_div_rn_f64_full
        .type           $__internal_0_$__cuda_sm20_div_rn_f64_full,@function
        .size           $__internal_0_$__cuda_sm20_div_rn_f64_full,($_Z33chebyshev_gauss_nodes_and_weightsiPfS_$__internal_trig_reduction_slowpathd - $__internal_0_$__cuda_sm20_div_rn_f64_full)
$__internal_0_$__cuda_sm20_div_rn_f64_full:
[C---:B------:R-:W-:Y:S01]  /*08f0*/  FSETP.GEU.AND P0, PT, |R9|.reuse, 1.469367938527859385e-39, PT ;  /* 0x001000000900780b */ /* 0x040fe20003f0e200 */
[----:B------:R-:W-:Y:S01]  /*0900*/  IMAD.MOV.U32 R12, RZ, RZ, 0x1 ;  /* 0x00000001ff0c7424 */ /* 0x000fe200078e00ff */
[----:B------:R-:W-:Y:S01]  /*0910*/  LOP3.LUT R10, R9, 0x800fffff, RZ, 0xc0, !PT ;  /* 0x800fffff090a7812 */ /* 0x000fe200078ec0ff */
[----:B------:R-:W-:Y:S01]  /*0920*/  IMAD.MOV.U32 R26, RZ, RZ, 0x1ca00000 ;  /* 0x1ca00000ff1a7424 */ /* 0x000fe200078e00ff */
[C---:B------:R-:W-:Y:S01]  /*0930*/  FSETP.GEU.AND P2, PT, |R7|.reuse, 1.469367938527859385e-39, PT ;  /* 0x001000000700780b */ /* 0x040fe20003f4e200 */
[----:B------:R-:W-:Y:S01]  /*0940*/  BSSY.RECONVERGENT B1, `(.L_x_8) ;  /* 0x0000052000017945 */ /* 0x000fe20003800200 */
[----:B------:R-:W-:Y:S01]  /*0950*/  LOP3.LUT R11, R10, 0x3ff00000, RZ, 0xfc, !PT ;  /* 0x3ff000000a0b7812 */ /* 0x000fe200078efcff */
[----:B------:R-:W-:Y:S01]  /*0960*/  IMAD.MOV.U32 R10, RZ, RZ, R8 ;  /* 0x000000ffff0a7224 */ /* 0x000fe200078e0008 */
[----:B------:R-:W-:Y:S02]  /*0970*/  LOP3.LUT R5, R7, 0x7ff00000, RZ, 0xc0, !PT ;  /* 0x7ff0000007057812 */ /* 0x000fe400078ec0ff */
[----:B------:R-:W-:-:S03]  /*0980*/  LOP3.LUT R28, R9, 0x7ff00000, RZ, 0xc0, !PT ;  /* 0x7ff00000091c7812 */ /* 0x000fc600078ec0ff */
[----:B------:R-:W-:Y:S01]  /*0990*/  @!P0 DMUL R10, R8, 8.98846567431157953865e+307 ;  /* 0x7fe00000080a8828 */ /* 0x000fe20000000000 */
[----:B------:R-:W-:-:S03]  /*09a0*/  ISETP.GE.U32.AND P1, PT, R5, R28, PT ;  /* 0x0000001c0500720c */ /* 0x000fc60003f26070 */
[----:B------:R-:W-:Y:S02]  /*09b0*/  @!P2 LOP3.LUT R14, R9, 0x7ff00000, RZ, 0xc0, !PT ;  /* 0x7ff00000090ea812 */ /* 0x000fe400078ec0ff */
[----:B------:R-:W0:Y:S02]  /*09c0*/  MUFU.RCP64H R13, R11 ;  /* 0x0000000b000d7308 */ /* 0x000e240000001800 */
[----:B------:R-:W-:Y:S02]  /*09d0*/  @!P2 ISETP.GE.U32.AND P3, PT, R5, R14, PT ;  /* 0x0000000e0500a20c */ /* 0x000fe40003f66070 */
[----:B------:R-:W-:Y:S02]  /*09e0*/  @!P0 LOP3.LUT R28, R11, 0x7ff00000, RZ, 0xc0, !PT ;  /* 0x7ff000000b1c8812 */ /* 0x000fe400078ec0ff */
[----:B------:R-:W-:-:S04]  /*09f0*/  @!P2 SEL R15, R26, 0x63400000, !P3 ;  /* 0x634000001a0fa807 */ /* 0x000fc80005800000 */
[----:B------:R-:W-:-:S04]  /*0a00*/  @!P2 LOP3.LUT R24, R15, 0x80000000, R7, 0xf8, !PT ;  /* 0x800000000f18a812 */ /* 0x000fc800078ef807 */
[----:B------:R-:W-:Y:S01]  /*0a10*/  @!P2 LOP3.LUT R25, R24, 0x100000, RZ, 0xfc, !PT ;  /* 0x001000001819a812 */ /* 0x000fe200078efcff */
[----:B------:R-:W-:Y:S01]  /*0a20*/  @!P2 IMAD.MOV.U32 R24, RZ, RZ, RZ ;  /* 0x000000ffff18a224 */ /* 0x000fe200078e00ff */
[----:B0-----:R-:W-:-:S08]  /*0a30*/  DFMA R22, R12, -R10, 1 ;  /* 0x3ff000000c16742b */ /* 0x001fd0000000080a */
[----:B------:R-:W-:-:S08]  /*0a40*/  DFMA R22, R22, R22, R22 ;  /* 0x000000161616722b */ /* 0x000fd00000000016 */
[----:B------:R-:W-:Y:S01]  /*0a50*/  DFMA R22, R12, R22, R12 ;  /* 0x000000160c16722b */ /* 0x000fe2000000000c */
[----:B------:R-:W-:Y:S01]  /*0a60*/  SEL R13, R26, 0x63400000, !P1 ;  /* 0x634000001a0d7807 */ /* 0x000fe20004800000 */
[----:B------:R-:W-:-:S03]  /*0a70*/  IMAD.MOV.U32 R12, RZ, RZ, R6 ;  /* 0x000000ffff0c7224 */ /* 0x000fc600078e0006 */
[----:B------:R-:W-:-:S03]  /*0a80*/  LOP3.LUT R13, R13, 0x800fffff, R7, 0xf8, !PT ;  /* 0x800fffff0d0d7812 */ /* 0x000fc600078ef807 */
[----:B------:R-:W-:-:S03]  /*0a90*/  DFMA R14, R22, -R10, 1 ;  /* 0x3ff00000160e742b */ /* 0x000fc6000000080a */
[----:B------:R-:W-:-:S05]  /*0aa0*/  @!P2 DFMA R12, R12, 2, -R24 ;  /* 0x400000000c0ca82b */ /* 0x000fca0000000818 */
[----:B------:R-:W-:-:S08]  /*0ab0*/  DFMA R14, R22, R14, R22 ;  /* 0x0000000e160e722b */ /* 0x000fd00000000016 */
[----:B------:R-:W-:-:S08]  /*0ac0*/  DMUL R22, R14, R12 ;  /* 0x0000000c0e167228 */ /* 0x000fd00000000000 */
[----:B------:R-:W-:-:S08]  /*0ad0*/  DFMA R24, R22, -R10, R12 ;  /* 0x8000000a1618722b */ /* 0x000fd0000000000c */
[----:B------:R-:W-:Y:S01]  /*0ae0*/  DFMA R24, R14, R24, R22 ;  /* 0x000000180e18722b */ /* 0x000fe20000000016 */
[----:B------:R-:W-:Y:S01]  /*0af0*/  IMAD.MOV.U32 R22, RZ, RZ, R5 ;  /* 0x000000ffff167224 */ /* 0x000fe200078e0005 */
[----:B------:R-:W-:-:S05]  /*0b00*/  @!P2 LOP3.LUT R22, R13, 0x7ff00000, RZ, 0xc0, !PT ;  /* 0x7ff000000d16a812 */ /* 0x000fca00078ec0ff */
[----:B------:R-:W-:-:S05]  /*0b10*/  VIADD R14, R22, 0xffffffff ;  /* 0xffffffff160e7836 */ /* 0x000fca0000000000 */
[----:B------:R-:W-:Y:S01]  /*0b20*/  ISETP.GT.U32.AND P0, PT, R14, 0x7feffffe, PT ;  /* 0x7feffffe0e00780c */ /* 0x000fe20003f04070 */
[----:B------:R-:W-:-:S05]  /*0b30*/  VIADD R14, R28, 0xffffffff ;  /* 0xffffffff1c0e7836 */ /* 0x000fca0000000000 */
[----:B------:R-:W-:-:S13]  /*0b40*/  ISETP.GT.U32.OR P0, PT, R14, 0x7feffffe, P0 ;  /* 0x7feffffe0e00780c */ /* 0x000fda0000704470 */
[----:B------:R-:W-:Y:S05]  /*0b50*/  @P0 BRA `(.L_x_9) ;  /* 0x00000000006c0947 */ /* 0x000fea0003800000 */
[----:B------:R-:W-:-:S04]  /*0b60*/  LOP3.LUT R14, R9, 0x7ff00000, RZ, 0xc0, !PT ;  /* 0x7ff00000090e7812 */ /* 0x000fc800078ec0ff */
[CC--:B------:R-:W-:Y:S02]  /*0b70*/  VIADDMNMX R6, R5.reuse, -R14.reuse, 0xb9600000, !PT ;  /* 0xb960000005067446 */ /* 0x0c0fe4000780090e */
[----:B------:R-:W-:Y:S02]  /*0b80*/  ISETP.GE.U32.AND P0, PT, R5, R14, PT ;  /* 0x0000000e0500720c */ /* 0x000fe40003f06070 */
[----:B------:R-:W-:Y:S01]  /*0b90*/  VIMNMX R5, PT, PT, R6, 0x46a00000, PT ;  /* 0x46a0000006057848 */ /* 0x000fe20003fe0100 */
[----:B------:R-:W-:Y:S01]  /*0ba0*/  IMAD.MOV.U32 R6, RZ, RZ, RZ ;  /* 0x000000ffff067224 */ /* 0x000fe200078e00ff */
[----:B------:R-:W-:-:S05]  /*0bb0*/  SEL R26, R26, 0x63400000, !P0 ;  /* 0x634000001a1a7807 */ /* 0x000fca0004000000 */
[----:B------:R-:W-:-:S04]  /*0bc0*/  IMAD.IADD R5, R5, 0x1, -R26 ;  /* 0x0000000105057824 */ /* 0x000fc800078e0a1a */
[----:B------:R-:W-:-:S06]  /*0bd0*/  VIADD R7, R5, 0x7fe00000 ;  /* 0x7fe0000005077836 */ /* 0x000fcc0000000000 */
[----:B------:R-:W-:-:S10]  /*0be0*/  DMUL R14, R24, R6 ;  /* 0x00000006180e7228 */ /* 0x000fd40000000000 */
[----:B------:R-:W-:-:S13]  /*0bf0*/  FSETP.GTU.AND P0, PT, |R15|, 1.469367938527859385e-39, PT ;  /* 0x001000000f00780b */ /* 0x000fda0003f0c200 */
[----:B------:R-:W-:Y:S05]  /*0c00*/  @P0 BRA `(.L_x_10) ;  /* 0x0000000000940947 */ /* 0x000fea0003800000 */
[----:B------:R-:W-:Y:S01]  /*0c10*/  DFMA R10, R24, -R10, R12 ;  /* 0x8000000a180a722b */ /* 0x000fe2000000000c */
[----:B------:R-:W-:-:S09]  /*0c20*/  IMAD.MOV.U32 R8, RZ, RZ, RZ ;  /* 0x000000ffff087224 */ /* 0x000fd200078e00ff */
[C---:B------:R-:W-:Y:S02]  /*0c30*/  FSETP.NEU.AND P0, PT, R11.reuse, RZ, PT ;  /* 0x000000ff0b00720b */ /* 0x040fe40003f0d000 */
[----:B------:R-:W-:-:S04]  /*0c40*/  LOP3.LUT R13, R11, 0x80000000, R9, 0x48, !PT ;  /* 0x800000000b0d7812 */ /* 0x000fc800078e4809 */
[----:B------:R-:W-:-:S07]  /*0c50*/  LOP3.LUT R9, R13, R7, RZ, 0xfc, !PT ;  /* 0x000000070d097212 */ /* 0x000fce00078efcff */
[----:B------:R-:W-:Y:S05]  /*0c60*/  @!P0 BRA `(.L_x_10) ;  /* 0x00000000007c8947 */ /* 0x000fea0003800000 */
[----:B------:R-:W-:Y:S01]  /*0c70*/  IMAD.MOV R7, RZ, RZ, -R5 ;  /* 0x000000ffff077224 */ /* 0x000fe200078e0a05 */
[----:B------:R-:W-:Y:S01]  /*0c80*/  DMUL.RP R8, R24, R8 ;  /* 0x0000000818087228 */ /* 0x000fe20000008000 */
[----:B------:R-:W-:Y:S01]  /*0c90*/  IMAD.MOV.U32 R6, RZ, RZ, RZ ;  /* 0x000000ffff067224 */ /* 0x000fe200078e00ff */
[----:B------:R-:W-:-:S05]  /*0ca0*/  IADD3 R5, PT, PT, -R5, -0x43300000, RZ ;  /* 0xbcd0000005057810 */ /* 0x000fca0007ffe1ff */
[----:B------:R-:W-:-:S03]  /*0cb0*/  DFMA R6, R14, -R6, R24 ;  /* 0x800000060e06722b */ /* 0x000fc60000000018 */
[----:B------:R-:W-:-:S07]  /*0cc0*/  LOP3.LUT R13, R9, R13, RZ, 0x3c, !PT ;  /* 0x0000000d090d7212 */ /* 0x000fce00078e3cff */
[----:B------:R-:W-:-:S04]  /*0cd0*/  FSETP.NEU.AND P0, PT, |R7|, R5, PT ;  /* 0x000000050700720b */ /* 0x000fc80003f0d200 */
[----:B------:R-:W-:Y:S02]  /*0ce0*/  FSEL R14, R8, R14, !P0 ;  /* 0x0000000e080e7208 */ /* 0x000fe40004000000 */
[----:B------:R-:W-:Y:S01]  /*0cf0*/  FSEL R15, R13, R15, !P0 ;  /* 0x0000000f0d0f7208 */ /* 0x000fe20004000000 */
[----:B------:R-:W-:Y:S06]  /*0d00*/  BRA `(.L_x_10) ;  /* 0x0000000000547947 */ /* 0x000fec0003800000 */
.L_x_9:
[----:B------:R-:W-:-:S14]  /*0d10*/  DSETP.NAN.AND P0, PT, R6, R6, PT ;  /* 0x000000060600722a */ /* 0x000fdc0003f08000 */
[----:B------:R-:W-:Y:S05]  /*0d20*/  @P0 BRA `(.L_x_11) ;  /* 0x0000000000440947 */ /* 0x000fea0003800000 */
[----:B------:R-:W-:-:S14]  /*0d30*/  DSETP.NAN.AND P0, PT, R8, R8, PT ;  /* 0x000000080800722a */ /* 0x000fdc0003f08000 */
[----:B------:R-:W-:Y:S05]  /*0d40*/  @P0 BRA `(.L_x_12) ;  /* 0x0000000000300947 */ /* 0x000fea0003800000 */
[----:B------:R-:W-:Y:S01]  /*0d50*/  ISETP.NE.AND P0, PT, R22, R28, PT ;  /* 0x0000001c1600720c */ /* 0x000fe20003f05270 */
[----:B------:R-:W-:Y:S02]  /*0d60*/  IMAD.MOV.U32 R14, RZ, RZ, 0x0 ;  /* 0x00000000ff0e7424 */ /* 0x000fe400078e00ff */
[----:B------:R-:W-:-:S10]  /*0d70*/  IMAD.MOV.U32 R15, RZ, RZ, -0x80000 ;  /* 0xfff80000ff0f7424 */ /* 0x000fd400078e00ff */
[----:B------:R-:W-:Y:S05]  /*0d80*/  @!P0 BRA `(.L_x_10) ;  /* 0x0000000000348947 */ /* 0x000fea0003800000 */
[----:B------:R-:W-:Y:S02]  /*0d90*/  ISETP.NE.AND P0, PT, R22, 0x7ff00000, PT ;  /* 0x7ff000001600780c */ /* 0x000fe40003f05270 */
[----:B------:R-:W-:Y:S02]  /*0da0*/  LOP3.LUT R15, R7, 0x80000000, R9, 0x48, !PT ;  /* 0x80000000070f7812 */ /* 0x000fe400078e4809 */
[----:B------:R-:W-:-:S13]  /*0db0*/  ISETP.EQ.OR P0, PT, R28, RZ, !P0 ;  /* 0x000000ff1c00720c */ /* 0x000fda0004702670 */
[----:B------:R-:W-:Y:S01]  /*0dc0*/  @P0 LOP3.LUT R5, R15, 0x7ff00000, RZ, 0xfc, !PT ;  /* 0x7ff000000f050812 */ /* 0x000fe200078efcff */
[----:B------:R-:W-:Y:S02]  /*0dd0*/  @!P0 IMAD.MOV.U32 R14, RZ, RZ, RZ ;  /* 0x000000ffff0e8224 */ /* 0x000fe400078e00ff */
[----:B------:R-:W-:Y:S02]  /*0de0*/  @P0 IMAD.MOV.U32 R14, RZ, RZ, RZ ;  /* 0x000000ffff0e0224 */ /* 0x000fe400078e00ff */
[----:B------:R-:W-:Y:S01]  /*0df0*/  @P0 IMAD.MOV.U32 R15, RZ, RZ, R5 ;  /* 0x000000ffff0f0224 */ /* 0x000fe200078e0005 */
[----:B------:R-:W-:Y:S06]  /*0e00*/  BRA `(.L_x_10) ;  /* 0x0000000000147947 */ /* 0x000fec0003800000 */
.L_x_12:
[----:B------:R-:W-:Y:S01]  /*0e10*/  LOP3.LUT R15, R9, 0x80000, RZ, 0xfc, !PT ;  /* 0x00080000090f7812 */ /* 0x000fe200078efcff */
[----:B------:R-:W-:Y:S01]  /*0e20*/  IMAD.MOV.U32 R14, RZ, RZ, R8 ;  /* 0x000000ffff0e7224 */ /* 0x000fe200078e0008 */
[----:B------:R-:W-:Y:S06]  /*0e30*/  BRA `(.L_x_10) ;  /* 0x0000000000087947 */ /* 0x000fec0003800000 */
.L_x_11:
[----:B------:R-:W-:Y:S01]  /*0e40*/  LOP3.LUT R15, R7, 0x80000, RZ, 0xfc, !PT ;  /* 0x00080000070f7812 */ /* 0x000fe200078efcff */
[----:B------:R-:W-:-:S07]  /*0e50*/  IMAD.MOV.U32 R14, RZ, RZ, R6 ;  /* 0x000000ffff0e7224 */ /* 0x000fce00078e0006 */
.L_x_10:
[----:B------:R-:W-:Y:S05]  /*0e60*/  BSYNC.RECONVERGENT B1 ;  /* 0x0000000000017941 */ /* 0x000fea0003800200 */
.L_x_8:
[----:B------:R-:W-:Y:S02]  /*0e70*/  IMAD.MOV.U32 R5, RZ, RZ, 0x0 ;  /* 0x00000000ff057424 */ /* 0x000fe400078e00ff */
[----:B------:R-:W-:Y:S02]  /*0e80*/  IMAD.MOV.U32 R22, RZ, RZ, R14 ;  /* 0x000000ffff167224 */ /* 0x000fe400078e000e */
[----:B------:R-:W-:Y:S01]  /*0e90*/  IMAD.MOV.U32 R23, RZ, RZ, R15 ;  /* 0x000000ffff177224 */ /* 0x000fe200078e000f */
[----:B------:R-:W-:Y:S06]  /*0ea0*/  RET.REL.NODEC R4 `(_Z33chebyshev_gauss_nodes_and_weightsiPfS_) ;  /* 0xfffffff004547950 */ /* 0x000fec0003c3ffff */
        .type           $_Z33chebyshev_gauss_nodes_and_weightsiPfS_$__internal_trig_reduction_slowpathd,@function
        .size           $_Z33chebyshev_gauss_nodes_and_weightsiPfS_$__internal_trig_reduction_slowpathd,(.L_x_90 - $_Z33chebyshev_gauss_nodes_and_weightsiPfS_$__internal_trig_reduction_slowpathd)
$_Z33chebyshev_gauss_nodes_and_weightsiPfS_$__internal_trig_reduction_slowpathd:
[--C-:B------:R-:W-:Y:S01]  /*0eb0*/  SHF.R.U32.HI R12, RZ, 0x14, R23.reuse ;  /* 0x00000014ff0c7819 */ /* 0x100fe20000011617 */
[----:B------:R-:W-:Y:S02]  /*0ec0*/  IMAD.MOV.U32 R9, RZ, RZ, R23 ;  /* 0x000000ffff097224 */ /* 0x000fe400078e0017 */
[----:B------:R-:W-:Y:S01]  /*0ed0*/  IMAD.MOV.U32 R4, RZ, RZ, RZ ;  /* 0x000000ffff047224 */ /* 0x000fe200078e00ff */
[----:B------:R-:W-:-:S04]  /*0ee0*/  LOP3.LUT R5, R12, 0x7ff, RZ, 0xc0, !PT ;  /* 0x000007ff0c057812 */ /* 0x000fc800078ec0ff */
[----:B------:R-:W-:-:S13]  /*0ef0*/  ISETP.NE.AND P0, PT, R5, 0x7ff, PT ;  /* 0x000007ff0500780c */ /* 0x000fda0003f05270 */
[----:B------:R-:W-:Y:S05]  /*0f00*/  @!P0 BRA `(.L_x_13) ;  /* 0x0000000800448947 */ /* 0x000fea0003800000 */
[----:B------:R-:W-:Y:S01]  /*0f10*/  VIADD R4, R5, 0xfffffc00 ;  /* 0xfffffc0005047836 */ /* 0x000fe20000000000 */
[----:B------:R-:W-:Y:S01]  /*0f20*/  BSSY.RECONVERGENT B2, `(.L_x_14) ;  /* 0x000002e000027945 */ /* 0x000fe20003800200 */
[----:B------:R-:W-:-:S03]  /*0f30*/  CS2R R6, SRZ ;  /* 0x0000000000067805 */ /* 0x000fc6000001ff00 */
[----:B------:R-:W-:Y:S02]  /*0f40*/  SHF.R.U32.HI R15, RZ, 0x6, R4 ;  /* 0x00000006ff0f7819 */ /* 0x000fe40000011604 */
[----:B------:R-:W-:Y:S02]  /*0f50*/  ISETP.GE.U32.AND P0, PT, R4, 0x80, PT ;  /* 0x000000800400780c */ /* 0x000fe40003f06070 */
[C---:B------:R-:W-:Y:S02]  /*0f60*/  IADD3 R10, PT, PT, -R15.reuse, 0x13, RZ ;  /* 0x000000130f0a7810 */ /* 0x040fe40007ffe1ff */
[----:B------:R-:W-:Y:S02]  /*0f70*/  IADD3 R11, PT, PT, -R15, 0xf, RZ ;  /* 0x0000000f0f0b7810 */ /* 0x000fe40007ffe1ff */
[----:B------:R-:W-:-:S04]  /*0f80*/  SEL R10, R10, 0x12, P0 ;  /* 0x000000120a0a7807 */ /* 0x000fc80000000000 */
[----:B------:R-:W-:-:S13]  /*0f90*/  ISETP.GE.AND P0, PT, R11, R10, PT ;  /* 0x0000000a0b00720c */ /* 0x000fda0003f06270 */
[----:B------:R-:W-:Y:S05]  /*0fa0*/  @P0 BRA `(.L_x_15) ;  /* 0x0000000000940947 */ /* 0x000fea0003800000 */
[----:B------:R-:W0:Y:S01]  /*0fb0*/  LDC.64 R4, c[0x0][0x358] ;  /* 0x0000d600ff047b82 */ /* 0x000e220000000a00 */
[C---:B------:R-:W-:Y:S01]  /*0fc0*/  SHF.L.U64.HI R25, R8.reuse, 0xb, R9 ;  /* 0x0000000b08197819 */ /* 0x040fe20000010209 */
[----:B------:R-:W-:Y:S01]  /*0fd0*/  BSSY.RECONVERGENT B3, `(.L_x_16) ;  /* 0x0000021000037945 */ /* 0x000fe20003800200 */
[----:B------:R-:W-:Y:S01]  /*0fe0*/  IMAD.SHL.U32 R13, R8, 0x800, RZ ;  /* 0x00000800080d7824 */ /* 0x000fe200078e00ff */
[----:B------:R-:W-:Y:S01]  /*0ff0*/  IADD3 R22, PT, PT, RZ, -R15, -R10 ;  /* 0x8000000fff167210 */ /* 0x000fe20007ffe80a */
[----:B------:R-:W-:Y:S01]  /*1000*/  IMAD.MOV.U32 R24, RZ, RZ, RZ ;  /* 0x000000ffff187224 */ /* 0x000fe200078e00ff */
[----:B------:R-:W-:Y:S02]  /*1010*/  CS2R R6, SRZ ;  /* 0x0000000000067805 */ /* 0x000fe4000001ff00 */
[----:B------:R-:W-:-:S07]  /*1020*/  LOP3.LUT R25, R25, 0x80000000, RZ, 0xfc, !PT ;  /* 0x8000000019197812 */ /* 0x000fce00078efcff */
.L_x_17:
[----:B------:R-:W1:Y:S01]  /*1030*/  LDC.64 R8, c[0x4][RZ] ;  /* 0x01000000ff087b82 */ /* 0x000e620000000a00 */
[----:B0-----:R-:W-:Y:S02]  /*1040*/  R2UR UR6, R4 ;  /* 0x00000000040672ca */ /* 0x001fe400000e0000 */
[----:B------:R-:W-:Y:S01]  /*1050*/  R2UR UR7, R5 ;  /* 0x00000000050772ca */ /* 0x000fe200000e0000 */
[----:B-1----:R-:W-:-:S12]  /*1060*/  IMAD.WIDE R8, R11, 0x8, R8 ;  /* 0x000000080b087825 */ /* 0x002fd800078e0208 */
[----:B------:R-:W2:Y:S01]  /*1070*/  LDG.E.64.CONSTANT R8, desc[UR6][R8.64] ;  /* 0x0000000608087981 */ /* 0x000ea2000c1e9b00 */
[----:B------:R-:W-:Y:S02]  /*1080*/  VIADD R22, R22, 0x1 ;  /* 0x0000000116167836 */ /* 0x000fe40000000000 */
[----:B------:R-:W-:Y:S02]  /*1090*/  VIADD R11, R11, 0x1 ;  /* 0x000000010b0b7836 */ /* 0x000fe40000000000 */
[----:B--2---:R-:W-:-:S04]  /*10a0*/  IMAD.WIDE.U32 R6, P2, R8, R13, R6 ;  /* 0x0000000d08067225 */ /* 0x004fc80007840006 */
[----:B------:R-:W-:Y:S02]  /*10b0*/  IMAD R27, R8, R25, RZ ;  /* 0x00000019081b7224 */ /* 0x000fe400078e02ff */
[CC--:B------:R-:W-:Y:S02]  /*10c0*/  IMAD R26, R9.reuse, R13.reuse, RZ ;  /* 0x0000000d091a7224 */ /* 0x0c0fe400078e02ff */
[----:B------:R-:W-:Y:S01]  /*10d0*/  IMAD.HI.U32 R29, R9, R13, RZ ;  /* 0x0000000d091d7227 */ /* 0x000fe200078e00ff */
[----:B------:R-:W-:-:S03]  /*10e0*/  IADD3 R7, P0, PT, R27, R7, RZ ;  /* 0x000000071b077210 */ /* 0x000fc60007f1e0ff */
[----:B------:R-:W-:Y:S01]  /*10f0*/  IMAD R27, R24, 0x8, R1 ;  /* 0x00000008181b7824 */ /* 0x000fe200078e0201 */
[----:B------:R-:W-:Y:S01]  /*1100*/  IADD3 R7, P1, PT, R26, R7, RZ ;  /* 0x000000071a077210 */ /* 0x000fe20007f3e0ff */
[----:B------:R-:W-:-:S04]  /*1110*/  IMAD.HI.U32 R26, R8, R25, RZ ;  /* 0x00000019081a7227 */ /* 0x000fc800078e00ff */
[----:B------:R-:W-:Y:S01]  /*1120*/  IMAD.X R26, RZ, RZ, R26, P2 ;  /* 0x000000ffff1a7224 */ /* 0x000fe200010e061a */
[----:B------:R0:W-:Y:S01]  /*1130*/  STL.64 [R27], R6 ;  /* 0x000000061b007387 */ /* 0x0001e20000100a00 */
[----:B------:R-:W-:-:S03]  /*1140*/  IMAD.HI.U32 R8, R9, R25, RZ ;  /* 0x0000001909087227 */ /* 0x000fc600078e00ff */
[----:B------:R-:W-:Y:S01]  /*1150*/  IADD3.X R26, P0, PT, R29, R26, RZ, P0, !PT ;  /* 0x0000001a1d1a7210 */ /* 0x000fe2000071e4ff */
[----:B------:R-:W-:Y:S02]  /*1160*/  IMAD R9, R9, R25, RZ ;  /* 0x0000001909097224 */ /* 0x000fe400078e02ff */
[----:B------:R-:W-:Y:S02]  /*1170*/  VIADD R24, R24, 0x1 ;  /* 0x0000000118187836 */ /* 0x000fe40000000000 */
[----:B------:R-:W-:Y:S01]  /*1180*/  IMAD.X R8, RZ, RZ, R8, P0 ;  /* 0x000000ffff087224 */ /* 0x000fe200000e0608 */
[----:B------:R-:W-:Y:S02]  /*1190*/  ISETP.NE.AND P0, PT, R22, -0xf, PT ;  /* 0xfffffff11600780c */ /* 0x000fe40003f05270 */
[----:B------:R-:W-:-:S05]  /*11a0*/  IADD3.X R26, P1, PT, R9, R26, RZ, P1, !PT ;  /* 0x0000001a091a7210 */ /* 0x000fca0000f3e4ff */
[----:B0-----:R-:W-:Y:S02]  /*11b0*/  IMAD.X R7, RZ, RZ, R8, P1 ;  /* 0x000000ffff077224 */ /* 0x001fe400008e0608 */
[----:B------:R-:W-:-:S04]  /*11c0*/  IMAD.MOV.U32 R6, RZ, RZ, R26 ;  /* 0x000000ffff067224 */ /* 0x000fc800078e001a */
[----:B------:R-:W-:Y:S05]  /*11d0*/  @P0 BRA `(.L_x_17) ;  /* 0xfffffffc00940947 */ /* 0x000fea000383ffff */
[----:B------:R-:W-:Y:S05]  /*11e0*/  BSYNC.RECONVERGENT B3 ;  /* 0x0000000000037941 */ /* 0x000fea0003800200 */
.L_x_16:
[----:B------:R-:W-:-:S07]  /*11f0*/  IMAD.MOV.U32 R11, RZ, RZ, R10 ;  /* 0x000000ffff0b7224 */ /* 0x000fce00078e000a */
.L_x_15:
[----:B------:R-:W-:Y:S05]  /*1200*/  BSYNC.RECONVERGENT B2 ;  /* 0x0000000000027941 */ /* 0x000fea0003800200 */
.L_x_14:
[----:B------:R-:W-:Y:S01]  /*1210*/  LOP3.LUT P0, R29, R12, 0x3f, RZ, 0xc0, !PT ;  /* 0x0000003f0c1d7812 */ /* 0x000fe2000780c0ff */
[----:B------:R-:W-:-:S04]  /*1220*/  IMAD.IADD R4, R15, 0x1, R11 ;  /* 0x000000010f047824 */ /* 0x000fc800078e020b */
[----:B------:R-:W-:-:S05]  /*1230*/  IMAD.U32 R22, R4, 0x8, R1 ;  /* 0x0000000804167824 */ /* 0x000fca00078e0001 */
[----:B------:R0:W-:Y:S04]  /*1240*/  STL.64 [R22+-0x78], R6 ;  /* 0xffff880616007387 */ /* 0x0001e80000100a00 */
[----:B------:R-:W2:Y:S04]  /*1250*/  @P0 LDL.64 R12, [R1+0x8] ;  /* 0x00000800010c0983 */ /* 0x000ea80000100a00 */
[----:B------:R-:W3:Y:S04]  /*1260*/  LDL.64 R8, [R1+0x10] ;  /* 0x0000100001087983 */ /* 0x000ee80000100a00 */
[----:B------:R-:W4:Y:S01]  /*1270*/  LDL.64 R4, [R1+0x18] ;  /* 0x0000180001047983 */ /* 0x000f220000100a00 */
[----:B------:R-:W-:Y:S01]  /*1280*/  @P0 LOP3.LUT R10, R29, 0x3f, RZ, 0x3c, !PT ;  /* 0x0000003f1d0a0812 */ /* 0x000fe200078e3cff */
[----:B------:R-:W-:Y:S01]  /*1290*/  BSSY.RECONVERGENT B2, `(.L_x_18) ;  /* 0x0000034000027945 */ /* 0x000fe20003800200 */
[----:B--2---:R-:W-:-:S02]  /*12a0*/  @P0 SHF.R.U64 R11, R12, 0x1, R13 ;  /* 0x000000010c0b0819 */ /* 0x004fc4000000120d */
[----:B------:R-:W-:Y:S02]  /*12b0*/  @P0 SHF.R.U32.HI R13, RZ, 0x1, R13 ;  /* 0x00000001ff0d0819 */ /* 0x000fe4000001160d */
[CC--:B---3--:R-:W-:Y:S02]  /*12c0*/  @P0 SHF.L.U32 R15, R8.reuse, R29.reuse, RZ ;  /* 0x0000001d080f0219 */ /* 0x0c8fe400000006ff */
[----:B0-----:R-:W-:Y:S02]  /*12d0*/  @P0 SHF.R.U64 R6, R11, R10, R13 ;  /* 0x0000000a0b060219 */ /* 0x001fe4000000120d */
[--C-:B------:R-:W-:Y:S02]  /*12e0*/  @P0 SHF.R.U32.HI R27, RZ, 0x1, R9.reuse ;  /* 0x00000001ff1b0819 */ /* 0x100fe40000011609 */
[C-C-:B------:R-:W-:Y:S02]  /*12f0*/  @P0 SHF.R.U64 R25, R8.reuse, 0x1, R9.reuse ;  /* 0x0000000108190819 */ /* 0x140fe40000001209 */
[----:B------:R-:W-:-:S02]  /*1300*/  @P0 SHF.L.U64.HI R12, R8, R29, R9 ;  /* 0x0000001d080c0219 */ /* 0x000fc40000010209 */
[----:B------:R-:W-:Y:S02]  /*1310*/  @P0 SHF.R.U32.HI R7, RZ, R10, R13 ;  /* 0x0000000aff070219 */ /* 0x000fe4000001160d */
[----:B------:R-:W-:Y:S02]  /*1320*/  @P0 LOP3.LUT R8, R15, R6, RZ, 0xfc, !PT ;  /* 0x000000060f080212 */ /* 0x000fe400078efcff */
[----:B----4-:R-:W-:Y:S02]  /*1330*/  @P0 SHF.L.U32 R11, R4, R29, RZ ;  /* 0x0000001d040b0219 */ /* 0x010fe400000006ff */
[----:B------:R-:W-:Y:S01]  /*1340*/  @P0 SHF.R.U64 R22, R25, R10, R27 ;  /* 0x0000000a19160219 */ /* 0x000fe2000000121b */
[----:B------:R-:W-:Y:S01]  /*1350*/  IMAD.SHL.U32 R6, R8, 0x4, RZ ;  /* 0x0000000408067824 */ /* 0x000fe200078e00ff */
[----:B------:R-:W-:Y:S02]  /*1360*/  @P0 LOP3.LUT R9, R12, R7, RZ, 0xfc, !PT ;  /* 0x000000070c090212 */ /* 0x000fe400078efcff */
[----:B------:R-:W-:-:S02]  /*1370*/  @P0 SHF.L.U64.HI R29, R4, R29, R5 ;  /* 0x0000001d041d0219 */ /* 0x000fc40000010205 */
[----:B------:R-:W-:Y:S02]  /*1380*/  @P0 SHF.R.U32.HI R10, RZ, R10, R27 ;  /* 0x0000000aff0a0219 */ /* 0x000fe4000001161b */
[----:B------:R-:W-:Y:S02]  /*1390*/  @P0 LOP3.LUT R4, R11, R22, RZ, 0xfc, !PT ;  /* 0x000000160b040212 */ /* 0x000fe400078efcff */
[----:B------:R-:W-:Y:S02]  /*13a0*/  SHF.L.U64.HI R7, R8, 0x2, R9 ;  /* 0x0000000208077819 */ /* 0x000fe40000010209 */
[----:B------:R-:W-:Y:S02]  /*13b0*/  @P0 LOP3.LUT R5, R29, R10, RZ, 0xfc, !PT ;  /* 0x0000000a1d050212 */ /* 0x000fe400078efcff */
[----:B------:R-:W-:Y:S02]  /*13c0*/  SHF.L.W.U32.HI R9, R9, 0x2, R4 ;  /* 0x0000000209097819 */ /* 0x000fe40000010e04 */
[----:B------:R-:W-:-:S02]  /*13d0*/  IADD3 RZ, P0, PT, RZ, -R6, RZ ;  /* 0x80000006ffff7210 */ /* 0x000fc40007f1e0ff */
[----:B------:R-:W-:Y:S02]  /*13e0*/  LOP3.LUT R8, RZ, R7, RZ, 0x33, !PT ;  /* 0x00000007ff087212 */ /* 0x000fe400078e33ff */
[----:B------:R-:W-:Y:S02]  /*13f0*/  SHF.L.W.U32.HI R4, R4, 0x2, R5 ;  /* 0x0000000204047819 */ /* 0x000fe40000010e05 */
[----:B------:R-:W-:Y:S02]  /*1400*/  LOP3.LUT R11, RZ, R9, RZ, 0x33, !PT ;  /* 0x00000009ff0b7212 */ /* 0x000fe400078e33ff */
[----:B------:R-:W-:Y:S02]  /*1410*/  IADD3.X R10, P0, PT, RZ, R8, RZ, P0, !PT ;  /* 0x00000008ff0a7210 */ /* 0x000fe4000071e4ff */
[----:B------:R-:W-:Y:S02]  /*1420*/  LOP3.LUT R8, RZ, R4, RZ, 0x33, !PT ;  /* 0x00000004ff087212 */ /* 0x000fe400078e33ff */
[----:B------:R-:W-:-:S02]  /*1430*/  IADD3.X R12, P1, PT, RZ, R11, RZ, P0, !PT ;  /* 0x0000000bff0c7210 */ /* 0x000fc4000073e4ff */
[----:B------:R-:W-:-:S03]  /*1440*/  ISETP.GT.U32.AND P2, PT, R9, -0x1, PT ;  /* 0xffffffff0900780c */ /* 0x000fc60003f44070 */
[----:B------:R-:W-:Y:S01]  /*1450*/  IMAD.X R11, RZ, RZ, R8, P1 ;  /* 0x000000ffff0b7224 */ /* 0x000fe200008e0608 */
[----:B------:R-:W-:-:S04]  /*1460*/  ISETP.GT.AND.EX P0, PT, R4, -0x1, PT, P2 ;  /* 0xffffffff0400780c */ /* 0x000fc80003f04320 */
[----:B------:R-:W-:Y:S02]  /*1470*/  SEL R8, R4, R11, P0 ;  /* 0x0000000b04087207 */ /* 0x000fe40000000000 */
[----:B------:R-:W-:Y:S02]  /*1480*/  SEL R13, R9, R12, P0 ;  /* 0x0000000c090d7207 */ /* 0x000fe40000000000 */
[----:B------:R-:W-:Y:S02]  /*1490*/  ISETP.NE.U32.AND P1, PT, R8, RZ, PT ;  /* 0x000000ff0800720c */ /* 0x000fe40003f25070 */
[----:B------:R-:W-:Y:S02]  /*14a0*/  SEL R7, R7, R10, P0 ;  /* 0x0000000a07077207 */ /* 0x000fe40000000000 */
[----:B------:R-:W-:Y:S01]  /*14b0*/  SEL R11, R13, R8, !P1 ;  /* 0x000000080d0b7207 */ /* 0x000fe20004800000 */
[----:B------:R-:W-:-:S05]  /*14c0*/  @!P0 IMAD.MOV R6, RZ, RZ, -R6 ;  /* 0x000000ffff068224 */ /* 0x000fca00078e0a06 */
[----:B------:R-:W0:Y:S02]  /*14d0*/  FLO.U32 R11, R11 ;  /* 0x0000000b000b7300 */ /* 0x000e2400000e0000 */
[C---:B0-----:R-:W-:Y:S02]  /*14e0*/  IADD3 R12, PT, PT, -R11.reuse, 0x1f, RZ ;  /* 0x0000001f0b0c7810 */ /* 0x041fe40007ffe1ff */
[----:B------:R-:W-:-:S03]  /*14f0*/  IADD3 R9, PT, PT, -R11, 0x3f, RZ ;  /* 0x0000003f0b097810 */ /* 0x000fc60007ffe1ff */
[----:B------:R-:W-:-:S05]  /*1500*/  @P1 IMAD.MOV R9, RZ, RZ, R12 ;  /* 0x000000ffff091224 */ /* 0x000fca00078e020c */
[----:B------:R-:W-:-:S13]  /*1510*/  ISETP.NE.AND P1, PT, R9, RZ, PT ;  /* 0x000000ff0900720c */ /* 0x000fda0003f25270 */
[----:B------:R-:W-:Y:S05]  /*1520*/  @!P1 BRA `(.L_x_19) ;  /* 0x0000000000289947 */ /* 0x000fea0003800000 */
[--C-:B------:R-:W-:Y:S02]  /*1530*/  SHF.R.U64 R10, R6, 0x1, R7.reuse ;  /* 0x00000001060a7819 */ /* 0x100fe40000001207 */
[C---:B------:R-:W-:Y:S02]  /*1540*/  LOP3.LUT R6, R9.reuse, 0x3f, RZ, 0xc0, !PT ;  /* 0x0000003f09067812 */ /* 0x040fe400078ec0ff */
[----:B------:R-:W-:Y:S02]  /*1550*/  SHF.R.U32.HI R12, RZ, 0x1, R7 ;  /* 0x00000001ff0c7819 */ /* 0x000fe40000011607 */
[----:B------:R-:W-:Y:S02]  /*1560*/  LOP3.LUT R7, R9, 0x3f, RZ, 0xc, !PT ;  /* 0x0000003f09077812 */ /* 0x000fe400078e0cff */
[CC--:B------:R-:W-:Y:S02]  /*1570*/  SHF.L.U64.HI R8, R13.reuse, R6.reuse, R8 ;  /* 0x000000060d087219 */ /* 0x0c0fe40000010208 */
[----:B------:R-:W-:-:S02]  /*1580*/  SHF.L.U32 R6, R13, R6, RZ ;  /* 0x000000060d067219 */ /* 0x000fc400000006ff */
[-CC-:B------:R-:W-:Y:S02]  /*1590*/  SHF.R.U64 R13, R10, R7.reuse, R12.reuse ;  /* 0x000000070a0d7219 */ /* 0x180fe4000000120c */
[----:B------:R-:W-:Y:S02]  /*15a0*/  SHF.R.U32.HI R7, RZ, R7, R12 ;  /* 0x00000007ff077219 */ /* 0x000fe4000001160c */
[----:B------:R-:W-:Y:S02]  /*15b0*/  LOP3.LUT R13, R6, R13, RZ, 0xfc, !PT ;  /* 0x0000000d060d7212 */ /* 0x000fe400078efcff */
[----:B------:R-:W-:-:S07]  /*15c0*/  LOP3.LUT R8, R8, R7, RZ, 0xfc, !PT ;  /* 0x0000000708087212 */ /* 0x000fce00078efcff */
.L_x_19:
[----:B------:R-:W-:Y:S05]  /*15d0*/  BSYNC.RECONVERGENT B2 ;  /* 0x0000000000027941 */ /* 0x000fea0003800200 */
.L_x_18:
[----:B------:R-:W-:-:S04]  /*15e0*/  IMAD.WIDE.U32 R10, R13, 0x2168c235, RZ ;  /* 0x2168c2350d0a7825 */ /* 0x000fc800078e00ff */
[----:B------:R-:W-:Y:S01]  /*15f0*/  IMAD.MOV.U32 R6, RZ, RZ, R11 ;  /* 0x000000ffff067224 */ /* 0x000fe200078e000b */
[----:B------:R-:W-:Y:S01]  /*1600*/  IADD3 RZ, P1, PT, R10, R10, RZ ;  /* 0x0000000a0aff7210 */ /* 0x000fe20007f3e0ff */
[----:B------:R-:W-:Y:S02]  /*1610*/  IMAD.MOV.U32 R7, RZ, RZ, RZ ;  /* 0x000000ffff077224 */ /* 0x000fe400078e00ff */
[----:B------:R-:W-:-:S04]  /*1620*/  IMAD.HI.U32 R11, R8, -0x36f0255e, RZ ;  /* 0xc90fdaa2080b7827 */ /* 0x000fc800078e00ff */
[----:B------:R-:W-:-:S04]  /*1630*/  IMAD.WIDE.U32 R6, R13, -0x36f0255e, R6 ;  /* 0xc90fdaa20d067825 */ /* 0x000fc800078e0006 */
[C---:B------:R-:W-:Y:S02]  /*1640*/  IMAD R13, R8.reuse, -0x36f0255e, RZ ;  /* 0xc90fdaa2080d7824 */ /* 0x040fe400078e02ff */
[----:B------:R-:W-:-:S04]  /*1650*/  IMAD.WIDE.U32 R6, P2, R8, 0x2168c235, R6 ;  /* 0x2168c23508067825 */ /* 0x000fc80007840006 */
[----:B------:R-:W-:Y:S01]  /*1660*/  IMAD.X R8, RZ, RZ, R11, P2 ;  /* 0x000000ffff087224 */ /* 0x000fe200010e060b */
[----:B------:R-:W-:Y:S02]  /*1670*/  IADD3 R7, P2, PT, R13, R7, RZ ;  /* 0x000000070d077210 */ /* 0x000fe40007f5e0ff */
[----:B------:R-:W-:Y:S02]  /*1680*/  IADD3.X RZ, P1, PT, R6, R6, RZ, P1, !PT ;  /* 0x0000000606ff7210 */ /* 0x000fe40000f3e4ff */
[C---:B------:R-:W-:Y:S01]  /*1690*/  ISETP.GT.U32.AND P3, PT, R7.reuse, RZ, PT ;  /* 0x000000ff0700720c */ /* 0x040fe20003f64070 */
[----:B------:R-:W-:Y:S01]  /*16a0*/  IMAD.X R8, RZ, RZ, R8, P2 ;  /* 0x000000ffff087224 */ /* 0x000fe200010e0608 */
[----:B------:R-:W-:-:S04]  /*16b0*/  IADD3.X R6, P2, PT, R7, R7, RZ, P1, !PT ;  /* 0x0000000707067210 */ /* 0x000fc80000f5e4ff */
[C---:B------:R-:W-:Y:S01]  /*16c0*/  ISETP.GT.AND.EX P1, PT, R8.reuse, RZ, PT, P3 ;  /* 0x000000ff0800720c */ /* 0x040fe20003f24330 */
[----:B------:R-:W-:-:S03]  /*16d0*/  IMAD.X R11, R8, 0x1, R8, P2 ;  /* 0x00000001080b7824 */ /* 0x000fc600010e0608 */
[----:B------:R-:W-:Y:S02]  /*16e0*/  SEL R6, R6, R7, P1 ;  /* 0x0000000706067207 */ /* 0x000fe40000800000 */
[----:B------:R-:W-:Y:S02]  /*16f0*/  SEL R7, R11, R8, P1 ;  /* 0x000000080b077207 */ /* 0x000fe40000800000 */
[----:B------:R-:W-:Y:S02]  /*1700*/  IADD3 R8, P2, PT, R6, 0x1, RZ ;  /* 0x0000000106087810 */ /* 0x000fe40007f5e0ff */
[----:B------:R-:W-:Y:S02]  /*1710*/  SEL R6, RZ, 0xffffffff, !P1 ;  /* 0xffffffffff067807 */ /* 0x000fe40004800000 */
[----:B------:R-:W-:Y:S01]  /*1720*/  LOP3.LUT P1, R23, R23, 0x80000000, RZ, 0xc0, !PT ;  /* 0x8000000017177812 */ /* 0x000fe2000782c0ff */
[----:B------:R-:W-:Y:S02]  /*1730*/  IMAD.X R7, RZ, RZ, R7, P2 ;  /* 0x000000ffff077224 */ /* 0x000fe400010e0607 */
[----:B------:R-:W-:Y:S01]  /*1740*/  IMAD.IADD R6, R6, 0x1, -R9 ;  /* 0x0000000106067824 */ /* 0x000fe200078e0a09 */
[----:B------:R-:W-:-:S02]  /*1750*/  SHF.R.U32.HI R9, RZ, 0x1e, R5 ;  /* 0x0000001eff097819 */ /* 0x000fc40000011605 */
[----:B------:R-:W-:Y:S01]  /*1760*/  SHF.R.U64 R8, R8, 0xa, R7 ;  /* 0x0000000a08087819 */ /* 0x000fe20000001207 */
[----:B------:R-:W-:Y:S01]  /*1770*/  IMAD.SHL.U32 R6, R6, 0x100000, RZ ;  /* 0x0010000006067824 */ /* 0x000fe200078e00ff */
[----:B------:R-:W-:Y:S02]  /*1780*/  LEA.HI R4, R4, R9, RZ, 0x1 ;  /* 0x0000000904047211 */ /* 0x000fe400078f08ff */
[----:B------:R-:W-:Y:S02]  /*1790*/  IADD3 R8, P2, PT, R8, 0x1, RZ ;  /* 0x0000000108087810 */ /* 0x000fe40007f5e0ff */
[----:B------:R-:W-:Y:S01]  /*17a0*/  @!P0 LOP3.LUT R23, R23, 0x80000000, RZ, 0x3c, !PT ;  /* 0x8000000017178812 */ /* 0x000fe200078e3cff */
[----:B------:R-:W-:Y:S01]  /*17b0*/  @P1 IMAD.MOV R4, RZ, RZ, -R4 ;  /* 0x000000ffff041224 */ /* 0x000fe200078e0a04 */
[----:B------:R-:W-:-:S04]  /*17c0*/  LEA.HI.X R7, R7, RZ, RZ, 0x16, P2 ;  /* 0x000000ff07077211 */ /* 0x000fc800010fb4ff */
[--C-:B------:R-:W-:Y:S02]  /*17d0*/  SHF.R.U64 R8, R8, 0x1, R7.reuse ;  /* 0x0000000108087819 */ /* 0x100fe40000001207 */
[----:B------:R-:W-:Y:S02]  /*17e0*/  SHF.R.U32.HI R5, RZ, 0x1, R7 ;  /* 0x00000001ff057819 */ /* 0x000fe40000011607 */
[----:B------:R-:W-:-:S04]  /*17f0*/  IADD3 R8, P2, P3, RZ, RZ, R8 ;  /* 0x000000ffff087210 */ /* 0x000fc80007b5e008 */
[----:B------:R-:W-:-:S04]  /*1800*/  IADD3.X R6, PT, PT, R6, 0x3fe00000, R5, P2, P3 ;  /* 0x3fe0000006067810 */ /* 0x000fc800017e6405 */
[----:B------:R-:W-:-:S07]  /*1810*/  LOP3.LUT R9, R6, R23, RZ, 0xfc, !PT ;  /* 0x0000001706097212 */ /* 0x000fce00078efcff */
.L_x_13:
[----:B------:R-:W-:-:S04]  /*1820*/  IMAD.MOV.U32 R15, RZ, RZ, 0x0 ;  /* 0x00000000ff0f7424 */ /* 0x000fc800078e00ff */
[----:B------:R-:W-:Y:S05]  /*1830*/  RET.REL.NODEC R14 `(_Z33chebyshev_gauss_nodes_and_weightsiPfS_) ;  /* 0xffffffe40ef07950 */ /* 0x000fea0003c3ffff */
.L_x_20:
[----:B------:R-:W-:-:S00]  /*1840*/  BRA `(.L_x_20) ;  /* 0xfffffffc00fc7947 */ /* 0x000fc0000383ffff */
[----:B------:R-:W-:-:S00]  /*1850*/  NOP ;  /* 0x0000000000007918 */ /* 0x000fc00000000000 */
        /* <DEDUP_REMOVED lines=10> */
.L_x_90:


//--------------------- .text._Z6updateiP6Node_t  --------------------------
	.section	.text._Z6updateiP6Node_t,"ax",@progbits
	.align	128
        .global         _Z6updateiP6Node_t
        .type           _Z6updateiP6Node_t,@function
        .size           _Z6updateiP6Node_t,(.L_x_97 - _Z6updateiP6Node_t)
        .other          _Z6updateiP6Node_t,@"STO_CUDA_ENTRY STV_DEFAULT"
_Z6updateiP6Node_t:
.text._Z6updateiP6Node_t:
[----:B------:R-:W-:Y:S01]  /*0000*/  LDC R1, c[0x0][0x37c] ;  /* 0x0000df00ff017b82 */ /* 0x000fe20000000800 */
[----:B------:R-:W0:Y:S07]  /*0010*/  S2R R3, SR_TID.X ;  /* 0x0000000000037919 */ /* 0x000e2e0000002100 */
[----:B------:R-:W0:Y:S01]  /*0020*/  S2UR UR4, SR_CTAID.X ;  /* 0x00000000000479c3 */ /* 0x000e220000002500 */
[----:B------:R-:W1:Y:S07]  /*0030*/  LDCU UR6, c[0x0][0x380] ;  /* 0x00007000ff0677ac */ /* 0x000e6e0008000800 */
[----:B------:R-:W0:Y:S01]  /*0040*/  LDC R0, c[0x0][0x360] ;  /* 0x0000d800ff007b82 */ /* 0x000e220000000800 */
[----:B------:R-:W2:Y:S01]  /*0050*/  LDCU UR5, c[0x0][0x370] ;  /* 0x00006e00ff0577ac */ /* 0x000ea20008000800 */
[----:B0-----:R-:W-:-:S02]  /*0060*/  IMAD R3, R0, UR4, R3 ;  /* 0x0000000400037c24 */ /* 0x001fc4000f8e0203 */
[----:B--2---:R-:W-:-:S03]  /*0070*/  IMAD R0, R0, UR5, RZ ;  /* 0x0000000500007c24 */ /* 0x004fc6000f8e02ff */
[----:B-1----:R-:W-:-:S13]  /*0080*/  ISETP.GE.AND P0, PT, R3, UR6, PT ;  /* 0x0000000603007c0c */ /* 0x002fda000bf06270 */
[----:B------:R-:W-:Y:S05]  /*0090*/  @P0 EXIT ;  /* 0x000000000000094d */ /* 0x000fea0003800000 */
[----:B------:R-:W0:Y:S01]  /*00a0*/  I2F.U32.RP R8, R0 ;  /* 0x0000000000087306 */ /* 0x000e220000209000 */
[C---:B------:R-:W-:Y:S01]  /*00b0*/  IADD3 R2, PT, PT, R0.reuse, R3, RZ ;  /* 0x0000000300027210 */ /* 0x040fe20007ffe0ff */
[----:B------:R-:W-:Y:S01]  /*00c0*/  IMAD.MOV R9, RZ, RZ, -R0 ;  /* 0x000000ffff097224 */ /* 0x000fe200078e0a00 */
[----:B------:R-:W-:Y:S01]  /*00d0*/  ISETP.NE.U32.AND P2, PT, R0, RZ, PT ;  /* 0x000000ff0000720c */ /* 0x000fe20003f45070 */
[----:B------:R-:W1:Y:S01]  /*00e0*/  LDCU.64 UR4, c[0x0][0x358] ;  /* 0x00006b00ff0477ac */ /* 0x000e620008000a00 */
[C---:B------:R-:W-:Y:S01]  /*00f0*/  ISETP.GE.AND P0, PT, R2.reuse, UR6, PT ;  /* 0x0000000602007c0c */ /* 0x040fe2000bf06270 */
[----:B------:R-:W-:Y:S01]  /*0100*/  BSSY.RECONVERGENT B0, `(.L_x_21) ;  /* 0x0000025000007945 */ /* 0x000fe20003800200 */
[----:B------:R-:W-:Y:S02]  /*0110*/  VIMNMX R7, PT, PT, R2, UR6, !PT ;  /* 0x0000000602077c48 */ /* 0x000fe4000ffe0100 */
[----:B------:R-:W-:-:S04]  /*0120*/  SEL R6, RZ, 0x1, P0 ;  /* 0x00000001ff067807 */ /* 0x000fc80000000000 */
[----:B------:R-:W-:Y:S01]  /*0130*/  IADD3 R7, PT, PT, R7, -R2, -R6 ;  /* 0x8000000207077210 */ /* 0x000fe20007ffe806 */
[----:B0-----:R-:W0:Y:S02]  /*0140*/  MUFU.RCP R8, R8 ;  /* 0x0000000800087308 */ /* 0x001e240000001000 */
[----:B0-----:R-:W-:-:S06]  /*0150*/  VIADD R4, R8, 0xffffffe ;  /* 0x0ffffffe08047836 */ /* 0x001fcc0000000000 */
[----:B------:R0:W2:Y:S02]  /*0160*/  F2I.FTZ.U32.TRUNC.NTZ R5, R4 ;  /* 0x0000000400057305 */ /* 0x0000a4000021f000 */
[----:B0-----:R-:W-:Y:S02]  /*0170*/  IMAD.MOV.U32 R4, RZ, RZ, RZ ;  /* 0x000000ffff047224 */ /* 0x001fe400078e00ff */
[----:B--2---:R-:W-:-:S04]  /*0180*/  IMAD R9, R9, R5, RZ ;  /* 0x0000000509097224 */ /* 0x004fc800078e02ff */
[----:B------:R-:W-:-:S06]  /*0190*/  IMAD.HI.U32 R8, R5, R9, R4 ;  /* 0x0000000905087227 */ /* 0x000fcc00078e0004 */
[----:B------:R-:W-:-:S04]  /*01a0*/  IMAD.HI.U32 R5, R8, R7, RZ ;  /* 0x0000000708057227 */ /* 0x000fc800078e00ff */
[----:B------:R-:W-:-:S04]  /*01b0*/  IMAD.MOV R2, RZ, RZ, -R5 ;  /* 0x000000ffff027224 */ /* 0x000fc800078e0a05 */
[----:B------:R-:W-:-:S05]  /*01c0*/  IMAD R7, R0, R2, R7 ;  /* 0x0000000200077224 */ /* 0x000fca00078e0207 */
[----:B------:R-:W-:-:S13]  /*01d0*/  ISETP.GE.U32.AND P0, PT, R7, R0, PT ;  /* 0x000000000700720c */ /* 0x000fda0003f06070 */
[----:B------:R-:W-:Y:S01]  /*01e0*/  @P0 IADD3 R7, PT, PT, -R0, R7, RZ ;  /* 0x0000000700070210 */ /* 0x000fe20007ffe1ff */
[----:B------:R-:W-:-:S03]  /*01f0*/  @P0 VIADD R5, R5, 0x1 ;  /* 0x0000000105050836 */ /* 0x000fc60000000000 */
[----:B------:R-:W-:-:S13]  /*0200*/  ISETP.GE.U32.AND P1, PT, R7, R0, PT ;  /* 0x000000000700720c */ /* 0x000fda0003f26070 */
[----:B------:R-:W-:Y:S01]  /*0210*/  @P1 VIADD R5, R5, 0x1 ;  /* 0x0000000105051836 */ /* 0x000fe20000000000 */
[----:B------:R-:W-:-:S04]  /*0220*/  @!P2 LOP3.LUT R5, RZ, R0, RZ, 0x33, !PT ;  /* 0x00000000ff05a212 */ /* 0x000fc800078e33ff */
[----:B------:R-:W-:-:S04]  /*0230*/  IADD3 R2, PT, PT, R6, R5, RZ ;  /* 0x0000000506027210 */ /* 0x000fc80007ffe0ff */
[C---:B------:R-:W-:Y:S02]  /*0240*/  LOP3.LUT R4, R2.reuse, 0x3, RZ, 0xc0, !PT ;  /* 0x0000000302047812 */ /* 0x040fe400078ec0ff */
[----:B------:R-:W-:Y:S02]  /*0250*/  ISETP.GE.U32.AND P0, PT, R2, 0x3, PT ;  /* 0x000000030200780c */ /* 0x000fe40003f06070 */
[----:B------:R-:W-:-:S13]  /*0260*/  ISETP.NE.AND P1, PT, R4, 0x3, PT ;  /* 0x000000030400780c */ /* 0x000fda0003f25270 */
[----:B-1----:R-:W-:Y:S05]  /*0270*/  @!P1 BRA `(.L_x_22) ;  /* 0x0000000000349947 */ /* 0x002fea0003800000 */
[----:B------:R-:W0:Y:S01]  /*0280*/  LDC.64 R6, c[0x0][0x388] ;  /* 0x0000e200ff067b82 */ /* 0x000e220000000a00 */
[----:B------:R-:W-:-:S05]  /*0290*/  VIADD R2, R2, 0x1 ;  /* 0x0000000102027836 */ /* 0x000fca0000000000 */
[----:B------:R-:W-:-:S05]  /*02a0*/  LOP3.LUT R2, R2, 0x3, RZ, 0xc0, !PT ;  /* 0x0000000302027812 */ /* 0x000fca00078ec0ff */
[----:B------:R-:W-:Y:S01]  /*02b0*/  IMAD.MOV R2, RZ, RZ, -R2 ;  /* 0x000000ffff027224 */ /* 0x000fe200078e0a02 */
[----:B0-----:R-:W-:-:S04]  /*02c0*/  IADD3 R6, P1, PT, R6, 0x10, RZ ;  /* 0x0000001006067810 */ /* 0x001fc80007f3e0ff */
[----:B------:R-:W-:-:S09]  /*02d0*/  IADD3.X R7, PT, PT, RZ, R7, RZ, P1, !PT ;  /* 0x00000007ff077210 */ /* 0x000fd20000ffe4ff */
.L_x_23:
[----:B0-----:R-:W-:-:S05]  /*02e0*/  IMAD.WIDE R4, R3, 0x14, R6 ;  /* 0x0000001403047825 */ /* 0x001fca00078e0206 */
[----:B------:R-:W2:Y:S01]  /*02f0*/  LDG.E R9, desc[UR4][R4.64] ;  /* 0x0000000404097981 */ /* 0x000ea2000c1e1900 */
[----:B------:R-:W-:Y:S01]  /*0300*/  IADD3 R2, PT, PT, R2, 0x1, RZ ;  /* 0x0000000102027810 */ /* 0x000fe20007ffe0ff */
[----:B------:R-:W-:-:S03]  /*0310*/  IMAD.IADD R3, R0, 0x1, R3 ;  /* 0x0000000100037824 */ /* 0x000fc600078e0203 */
[----:B------:R-:W-:Y:S01]  /*0320*/  ISETP.NE.AND P1, PT, R2, RZ, PT ;  /* 0x000000ff0200720c */ /* 0x000fe20003f25270 */
[----:B--2---:R0:W-:-:S12]  /*0330*/  STG.E desc[UR4][R4.64+-0x4], R9 ;  /* 0xfffffc0904007986 */ /* 0x0041d8000c101904 */
[----:B------:R-:W-:Y:S05]  /*0340*/  @P1 BRA `(.L_x_23) ;  /* 0xfffffffc00e41947 */ /* 0x000fea000383ffff */
.L_x_22:
[----:B------:R-:W-:Y:S05]  /*0350*/  BSYNC.RECONVERGENT B0 ;  /* 0x0000000000007941 */ /* 0x000fea0003800200 */
.L_x_21:
[----:B------:R-:W-:Y:S05]  /*0360*/  @!P0 EXIT ;  /* 0x000000000000894d */ /* 0x000fea0003800000 */
.L_x_24:
[----:B01----:R-:W0:Y:S02]  /*0370*/  LDC.64 R4, c[0x0][0x388] ;  /* 0x0000e200ff047b82 */ /* 0x003e240000000a00 */
[----:B0-----:R-:W-:-:S05]  /*0380*/  IMAD.WIDE R4, R3, 0x14, R4 ;  /* 0x0000001403047825 */ /* 0x001fca00078e0204 */
[----:B------:R-:W2:Y:S01]  /*0390*/  LDG.E R13, desc[UR4][R4.64+0x10] ;  /* 0x00001004040d7981 */ /* 0x000ea2000c1e1900 */
[----:B------:R-:W-:-:S03]  /*03a0*/  IMAD.WIDE R6, R0, 0x14, R4 ;  /* 0x0000001400067825 */ /* 0x000fc600078e0204 */
[----:B--2---:R1:W-:Y:S04]  /*03b0*/  STG.E desc[UR4][R4.64+0xc], R13 ;  /* 0x00000c0d04007986 */ /* 0x0043e8000c101904 */
[----:B------:R-:W2:Y:S01]  /*03c0*/  LDG.E R15, desc[UR4][R6.64+0x10] ;  /* 0x00001004060f7981 */ /* 0x000ea2000c1e1900 */
[----:B------:R-:W-:-:S03]  /*03d0*/  IMAD.WIDE R8, R0, 0x14, R6 ;  /* 0x0000001400087825 */ /* 0x000fc600078e0206 */
[----:B--2---:R1:W-:Y:S04]  /*03e0*/  STG.E desc[UR4][R6.64+0xc], R15 ;  /* 0x00000c0f06007986 */ /* 0x0043e8000c101904 */
[----:B------:R-:W2:Y:S01]  /*03f0*/  LDG.E R17, desc[UR4][R8.64+0x10] ;  /* 0x0000100408117981 */ /* 0x000ea2000c1e1900 */
[----:B------:R-:W-:-:S03]  /*0400*/  IMAD.WIDE R10, R0, 0x14, R8 ;  /* 0x00000014000a7825 */ /* 0x000fc600078e0208 */
[----:B--2---:R1:W-:Y:S04]  /*0410*/  STG.E desc[UR4][R8.64+0xc], R17 ;  /* 0x00000c1108007986 */ /* 0x0043e8000c101904 */
[----:B------:R-:W2:Y:S01]  /*0420*/  LDG.E R19, desc[UR4][R10.64+0x10] ;  /* 0x000010040a137981 */ /* 0x000ea2000c1e1900 */
[----:B------:R-:W-:-:S04]  /*0430*/  LEA R3, R0, R3, 0x2 ;  /* 0x0000000300037211 */ /* 0x000fc800078e10ff */
[----:B------:R-:W-:Y:S01]  /*0440*/  ISETP.GE.AND P0, PT, R3, UR6, PT ;  /* 0x0000000603007c0c */ /* 0x000fe2000bf06270 */
[----:B--2---:R1:W-:-:S12]  /*0450*/  STG.E desc[UR4][R10.64+0xc], R19 ;  /* 0x00000c130a007986 */ /* 0x0043d8000c101904 */
[----:B------:R-:W-:Y:S05]  /*0460*/  @!P0 BRA `(.L_x_24) ;  /* 0xfffffffc00c08947 */ /* 0x000fea000383ffff */
[----:B------:R-:W-:Y:S05]  /*0470*/  EXIT ;  /* 0x000000000000794d */ /* 0x000fea0003800000 */
.L_x_25:
        /* <DEDUP_REMOVED lines=16> */
.L_x_97:


//--------------------- .text._Z8timestepifP6Node_t --------------------------
	.section	.text._Z8timestepifP6Node_t,"ax",@progbits
	.align	128
        .global         _Z8timestepifP6Node_t
        .type           _Z8timestepifP6Node_t,@function
        .size           _Z8timestepifP6Node_t,(.L_x_92 - _Z8timestepifP6Node_t)
        .other          _Z8timestepifP6Node_t,@"STO_CUDA_ENTRY STV_DEFAULT"
_Z8timestepifP6Node_t:
.text._Z8timestepifP6Node_t:
[----:B------:R-:W-:Y:S01]  /*0000*/  LDC R1, c[0x0][0x37c] ;  /* 0x0000df00ff017b82 */ /* 0x000fe20000000800 */
[----:B------:R-:W0:Y:S07]  /*0010*/  S2R R5, SR_TID.X ;  /* 0x0000000000057919 */ /* 0x000e2e0000002100 */
[----:B------:R-:W0:Y:S01]  /*0020*/  S2UR UR4, SR_CTAID.X ;  /* 0x00000000000479c3 */ /* 0x000e220000002500 */
[----:B------:R-:W1:Y:S07]  /*0030*/  LDCU UR5, c[0x0][0x380] ;  /* 0x00007000ff0577ac */ /* 0x000e6e0008000800 */
[----:B------:R-:W0:Y:S02]  /*0040*/  LDC R0, c[0x0][0x360] ;  /* 0x0000d800ff007b82 */ /* 0x000e240000000800 */
[----:B0-----:R-:W-:-:S05]  /*0050*/  IMAD R5, R0, UR4, R5 ;  /* 0x0000000400057c24 */ /* 0x001fca000f8e0205 */
[----:B-1----:R-:W-:-:S13]  /*0060*/  ISETP.GE.AND P0, PT, R5, UR5, PT ;  /* 0x0000000505007c0c */ /* 0x002fda000bf06270 */
[----:B------:R-:W-:Y:S05]  /*0070*/  @P0 EXIT ;  /* 0x000000000000094d */ /* 0x000fea0003800000 */
[----:B------:R-:W0:Y:S01]  /*0080*/  LDCU UR5, c[0x0][0x384] ;  /* 0x00007080ff0577ac */ /* 0x000e220008000800 */
[----:B------:R-:W1:Y:S01]  /*0090*/  LDC.64 R12, c[0x0][0x388] ;  /* 0x0000e200ff0c7b82 */ /* 0x000e620000000a00 */
[----:B------:R-:W2:Y:S01]  /*00a0*/  LDCU UR4, c[0x0][0x370] ;  /* 0x00006e00ff0477ac */ /* 0x000ea20008000800 */
[----:B------:R-:W3:Y:S01]  /*00b0*/  LDCU.64 UR6, c[0x0][0x358] ;  /* 0x00006b00ff0677ac */ /* 0x000ee20008000a00 */
[----:B------:R-:W4:Y:S01]  /*00c0*/  LDCU UR10, c[0x0][0x380] ;  /* 0x00007000ff0a77ac */ /* 0x000f220008000800 */
[----:B0-----:R-:W0:Y:S01]  /*00d0*/  F2F.F64.F32 R10, UR5 ;  /* 0x00000005000a7d10 */ /* 0x001e220008201800 */
[----:B--2---:R-:W-:-:S07]  /*00e0*/  IMAD R0, R0, UR4, RZ ;  /* 0x0000000400007c24 */ /* 0x004fce000f8e02ff */
.L_x_40:
[----:B-12---:R-:W-:-:S05]  /*00f0*/  IMAD.WIDE R8, R5, 0x14, R12 ;  /* 0x0000001405087825 */ /* 0x006fca00078e020c */
[----:B---3--:R-:W2:Y:S04]  /*0100*/  LDG.E R19, desc[UR6][R8.64+0x8] ;  /* 0x0000080608137981 */ /* 0x008ea8000c1e1900 */
[----:B------:R-:W3:Y:S04]  /*0110*/  LDG.E R17, desc[UR6][R8.64+0x4] ;  /* 0x0000040608117981 */ /* 0x000ee8000c1e1900 */
[----:B------:R-:W4:Y:S04]  /*0120*/  LDG.E R34, desc[UR6][R8.64] ;  /* 0x0000000608227981 */ /* 0x000f28000c1e1900 */
[----:B------:R1:W5:Y:S01]  /*0130*/  LDG.E R6, desc[UR6][R8.64+0xc] ;  /* 0x00000c0608067981 */ /* 0x000362000c1e1900 */
[----:B--2---:R-:W-:-:S05]  /*0140*/  IMAD.WIDE R18, R19, 0x14, R12 ;  /* 0x0000001413127825 */ /* 0x004fca00078e020c */
[----:B------:R-:W4:Y:S01]  /*0150*/  LDG.E R7, desc[UR6][R18.64] ;  /* 0x0000000612077981 */ /* 0x000f22000c1e1900 */
[----:B---3--:R-:W-:-:S03]  /*0160*/  IMAD.WIDE R16, R17, 0x14, R12 ;  /* 0x0000001411107825 */ /* 0x008fc600078e020c */
[----:B------:R1:W5:Y:S04]  /*0170*/  LDG.E R3, desc[UR6][R18.64+0xc] ;  /* 0x00000c0612037981 */ /* 0x000368000c1e1900 */
[----:B------:R-:W2:Y:S04]  /*0180*/  LDG.E R23, desc[UR6][R16.64] ;  /* 0x0000000610177981 */ /* 0x000ea8000c1e1900 */
[----:B------:R1:W5:Y:S01]  /*0190*/  LDG.E R2, desc[UR6][R16.64+0xc] ;  /* 0x00000c0610027981 */ /* 0x000362000c1e1900 */
[----:B------:R-:W-:Y:S01]  /*01a0*/  BSSY.RECONVERGENT B0, `(.L_x_26) ;  /* 0x0000008000007945 */ /* 0x000fe20003800200 */
[----:B------:R-:W-:Y:S01]  /*01b0*/  MOV R4, 0x220 ;  /* 0x0000022000047802 */ /* 0x000fe20000000f00 */
[----:B----4-:R-:W-:-:S04]  /*01c0*/  FADD R7, R34, -R7 ;  /* 0x8000000722077221 */ /* 0x010fc80000000000 */
[----:B------:R-:W3:Y:S01]  /*01d0*/  F2F.F64.F32 R14, |R7| ;  /* 0x40000007000e7310 */ /* 0x000ee20000201800 */
[----:B--2---:R-:W-:Y:S01]  /*01e0*/  FADD R34, R34, -R23 ;  /* 0x8000001722227221 */ /* 0x004fe20000000000 */
[----:B---3--:R-:W-:-:S10]  /*01f0*/  DADD R20, -RZ, |R14| ;  /* 0x00000000ff147229 */ /* 0x008fd4000000050e */
[----:B-1----:R-:W-:-:S07]  /*0200*/  IMAD.MOV.U32 R35, RZ, RZ, R21 ;  /* 0x000000ffff237224 */ /* 0x002fce00078e0015 */
[----:B0----5:R-:W-:Y:S05]  /*0210*/  CALL.REL.NOINC `($_Z8timestepifP6Node_t$__internal_accurate_pow) ;  /* 0x0000000c00e07944 */ /* 0x021fea0003c00000 */
[----:B------:R-:W-:Y:S05]  /*0220*/  BSYNC.RECONVERGENT B0 ;  /* 0x0000000000007941 */ /* 0x000fea0003800200 */
.L_x_26:
[----:B------:R-:W-:Y:S01]  /*0230*/  DADD R18, R14, 2 ;  /* 0x400000000e127429 */ /* 0x000fe20000000000 */
[----:B------:R-:W0:Y:S01]  /*0240*/  F2F.F64.F32 R16, |R34| ;  /* 0x4000002200107310 */ /* 0x000e220000201800 */
[----:B------:R-:W-:Y:S01]  /*0250*/  FSETP.NEU.AND P0, PT, |R7|, RZ, PT ;  /* 0x000000ff0700720b */ /* 0x000fe20003f0d200 */
[----:B------:R-:W-:Y:S03]  /*0260*/  BSSY.RECONVERGENT B0, `(.L_x_27) ;  /* 0x000000d000007945 */ /* 0x000fe60003800200 */
[----:B------:R-:W-:Y:S02]  /*0270*/  FSEL R36, R20, RZ, P0 ;  /* 0x000000ff14247208 */ /* 0x000fe40000000000 */
[----:B------:R-:W-:Y:S02]  /*0280*/  FSEL R37, R22, RZ, P0 ;  /* 0x000000ff16257208 */ /* 0x000fe40000000000 */
[----:B------:R-:W-:-:S04]  /*0290*/  LOP3.LUT R18, R19, 0x7ff00000, RZ, 0xc0, !PT ;  /* 0x7ff0000013127812 */ /* 0x000fc800078ec0ff */
[----:B------:R-:W-:Y:S01]  /*02a0*/  ISETP.NE.AND P1, PT, R18, 0x7ff00000, PT ;  /* 0x7ff000001200780c */ /* 0x000fe20003f25270 */
[----:B0-----:R-:W-:-:S12]  /*02b0*/  DADD R18, -RZ, |R16| ;  /* 0x00000000ff127229 */ /* 0x001fd80000000510 */
[----:B------:R-:W-:Y:S05]  /*02c0*/  @P1 BRA `(.L_x_28) ;  /* 0x0000000000181947 */ /* 0x000fea0003800000 */
[----:B------:R-:W-:-:S13]  /*02d0*/  FSETP.NAN.AND P0, PT, |R7|, |R7|, PT ;  /* 0x400000070700720b */ /* 0x000fda0003f08200 */
[----:B------:R-:W-:Y:S01]  /*02e0*/  @P0 DADD R36, R14, 2 ;  /* 0x400000000e240429 */ /* 0x000fe20000000000 */
[----:B------:R-:W-:Y:S10]  /*02f0*/  @P0 BRA `(.L_x_28) ;  /* 0x00000000000c0947 */ /* 0x000ff40003800000 */
[----:B------:R-:W-:-:S14]  /*0300*/  DSETP.NEU.AND P0, PT, |R14|, +INF , PT ;  /* 0x7ff000000e00742a */ /* 0x000fdc0003f0d200 */
[----:B------:R-:W-:Y:S02]  /*0310*/  @!P0 IMAD.MOV.U32 R36, RZ, RZ, 0x0 ;  /* 0x00000000ff248424 */ /* 0x000fe400078e00ff */
[----:B------:R-:W-:-:S07]  /*0320*/  @!P0 IMAD.MOV.U32 R37, RZ, RZ, 0x7ff00000 ;  /* 0x7ff00000ff258424 */ /* 0x000fce00078e00ff */
.L_x_28:
[----:B------:R-:W-:Y:S05]  /*0330*/  BSYNC.RECONVERGENT B0 ;  /* 0x0000000000007941 */ /* 0x000fea0003800200 */
.L_x_27:
[----:B------:R-:W-:Y:S01]  /*0340*/  BSSY.RECONVERGENT B0, `(.L_x_29) ;  /* 0x0000005000007945 */ /* 0x000fe20003800200 */
[----:B------:R-:W-:Y:S01]  /*0350*/  IMAD.MOV.U32 R20, RZ, RZ, R18 ;  /* 0x000000ffff147224 */ /* 0x000fe200078e0012 */
[----:B------:R-:W-:Y:S01]  /*0360*/  MOV R4, 0x390 ;  /* 0x0000039000047802 */ /* 0x000fe20000000f00 */
[----:B------:R-:W-:-:S07]  /*0370*/  IMAD.MOV.U32 R35, RZ, RZ, R19 ;  /* 0x000000ffff237224 */ /* 0x000fce00078e0013 */
[----:B------:R-:W-:Y:S05]  /*0380*/  CALL.REL.NOINC `($_Z8timestepifP6Node_t$__internal_accurate_pow) ;  /* 0x0000000c00847944 */ /* 0x000fea0003c00000 */
[----:B------:R-:W-:Y:S05]  /*0390*/  BSYNC.RECONVERGENT B0 ;  /* 0x0000000000007941 */ /* 0x000fea0003800200 */
.L_x_29:
[----:B------:R-:W-:Y:S01]  /*03a0*/  DADD R14, R16, 2 ;  /* 0x40000000100e7429 */ /* 0x000fe20000000000 */
[C---:B------:R-:W-:Y:S01]  /*03b0*/  FSETP.NEU.AND P1, PT, |R34|.reuse, RZ, PT ;  /* 0x000000ff2200720b */ /* 0x040fe20003f2d200 */
[----:B------:R-:W-:Y:S01]  /*03c0*/  BSSY.RECONVERGENT B0, `(.L_x_30) ;  /* 0x0000010000007945 */ /* 0x000fe20003800200 */
[----:B------:R-:W-:Y:S02]  /*03d0*/  FSETP.NEU.AND P3, PT, |R7|, 1, PT ;  /* 0x3f8000000700780b */ /* 0x000fe40003f6d200 */
[----:B------:R-:W-:Y:S02]  /*03e0*/  FSETP.NEU.AND P0, PT, |R34|, 1, PT ;  /* 0x3f8000002200780b */ /* 0x000fe40003f0d200 */
[----:B------:R-:W-:Y:S02]  /*03f0*/  FSEL R18, R36, RZ, P3 ;  /* 0x000000ff24127208 */ /* 0x000fe40001800000 */
[----:B------:R-:W-:Y:S02]  /*0400*/  FSEL R19, R37, 1.875, P3 ;  /* 0x3ff0000025137808 */ /* 0x000fe40001800000 */
[----:B------:R-:W-:-:S02]  /*0410*/  LOP3.LUT R14, R15, 0x7ff00000, RZ, 0xc0, !PT ;  /* 0x7ff000000f0e7812 */ /* 0x000fc400078ec0ff */
[----:B------:R-:W-:Y:S02]  /*0420*/  FSEL R15, R22, RZ, P1 ;  /* 0x000000ff160f7208 */ /* 0x000fe40000800000 */
[----:B------:R-:W-:Y:S02]  /*0430*/  ISETP.NE.AND P2, PT, R14, 0x7ff00000, PT ;  /* 0x7ff000000e00780c */ /* 0x000fe40003f45270 */
[----:B------:R-:W-:-:S11]  /*0440*/  FSEL R14, R20, RZ, P1 ;  /* 0x000000ff140e7208 */ /* 0x000fd60000800000 */
[----:B------:R-:W-:Y:S05]  /*0450*/  @P2 BRA `(.L_x_31) ;  /* 0x0000000000182947 */ /* 0x000fea0003800000 */
[----:B------:R-:W-:-:S13]  /*0460*/  FSETP.NAN.AND P1, PT, |R34|, |R34|, PT ;  /* 0x400000222200720b */ /* 0x000fda0003f28200 */
[----:B------:R-:W-:Y:S01]  /*0470*/  @P1 DADD R14, R16, 2 ;  /* 0x40000000100e1429 */ /* 0x000fe20000000000 */
[----:B------:R-:W-:Y:S10]  /*0480*/  @P1 BRA `(.L_x_31) ;  /* 0x00000000000c1947 */ /* 0x000ff40003800000 */
[----:B------:R-:W-:-:S14]  /*0490*/  DSETP.NEU.AND P1, PT, |R16|, +INF , PT ;  /* 0x7ff000001000742a */ /* 0x000fdc0003f2d200 */
[----:B------:R-:W-:Y:S02]  /*04a0*/  @!P1 IMAD.MOV.U32 R14, RZ, RZ, 0x0 ;  /* 0x00000000ff0e9424 */ /* 0x000fe400078e00ff */
[----:B------:R-:W-:-:S07]  /*04b0*/  @!P1 IMAD.MOV.U32 R15, RZ, RZ, 0x7ff00000 ;  /* 0x7ff00000ff0f9424 */ /* 0x000fce00078e00ff */
.L_x_31:
[----:B------:R-:W-:Y:S05]  /*04c0*/  BSYNC.RECONVERGENT B0 ;  /* 0x0000000000007941 */ /* 0x000fea0003800200 */
.L_x_30:
[----:B------:R-:W-:Y:S01]  /*04d0*/  FSEL R16, R14, RZ, P0 ;  /* 0x000000ff0e107208 */ /* 0x000fe20000000000 */
[----:B------:R-:W-:Y:S01]  /*04e0*/  IMAD.MOV.U32 R22, RZ, RZ, 0x1 ;  /* 0x00000001ff167424 */ /* 0x000fe200078e00ff */
[----:B------:R-:W-:Y:S01]  /*04f0*/  FSEL R17, R15, 1.875, P0 ;  /* 0x3ff000000f117808 */ /* 0x000fe20000000000 */
[----:B------:R-:W-:Y:S01]  /*0500*/  FADD R4, R6, R6 ;  /* 0x0000000606047221 */ /* 0x000fe20000000000 */
[----:B------:R-:W-:Y:S01]  /*0510*/  FADD R21, R2, R3 ;  /* 0x0000000302157221 */ /* 0x000fe20000000000 */
[----:B------:R-:W-:Y:S03]  /*0520*/  BSSY.RECONVERGENT B0, `(.L_x_32) ;  /* 0x0000019000007945 */ /* 0x000fe60003800200 */
[C-C-:B------:R-:W-:Y:S01]  /*0530*/  DADD R14, R18.reuse, R16.reuse ;  /* 0x00000000120e7229 */ /* 0x140fe20000000010 */
[----:B------:R-:W-:Y:S01]  /*0540*/  FADD R4, -R4, R21 ;  /* 0x0000001504047221 */ /* 0x000fe20000000100 */
[----:B------:R-:W-:-:S03]  /*0550*/  DADD R16, R18, -R16 ;  /* 0x0000000012107229 */ /* 0x000fc60000000810 */
[----:B------:R-:W0:Y:S08]  /*0560*/  F2F.F64.F32 R20, R4 ;  /* 0x0000000400147310 */ /* 0x000e300000201800 */
[----:B------:R-:W1:Y:S02]  /*0570*/  MUFU.RCP64H R23, R15 ;  /* 0x0000000f00177308 */ /* 0x000e640000001800 */
[----:B-1----:R-:W-:-:S08]  /*0580*/  DFMA R24, -R14, R22, 1 ;  /* 0x3ff000000e18742b */ /* 0x002fd00000000116 */
[----:B------:R-:W-:-:S08]  /*0590*/  DFMA R24, R24, R24, R24 ;  /* 0x000000181818722b */ /* 0x000fd00000000018 */
[----:B------:R-:W-:Y:S02]  /*05a0*/  DFMA R22, R22, R24, R22 ;  /* 0x000000181616722b */ /* 0x000fe40000000016 */
[----:B0-----:R-:W-:-:S06]  /*05b0*/  DMUL R24, R16, R20 ;  /* 0x0000001410187228 */ /* 0x001fcc0000000000 */
[----:B------:R-:W-:-:S04]  /*05c0*/  DFMA R18, -R14, R22, 1 ;  /* 0x3ff000000e12742b */ /* 0x000fc80000000116 */
[----:B------:R-:W-:-:S04]  /*05d0*/  FSETP.GEU.AND P1, PT, |R25|, 6.5827683646048100446e-37, PT ;  /* 0x036000001900780b */ /* 0x000fc80003f2e200 */
[----:B------:R-:W-:-:S08]  /*05e0*/  DFMA R18, R22, R18, R22 ;  /* 0x000000121612722b */ /* 0x000fd00000000016 */
[----:B------:R-:W-:-:S08]  /*05f0*/  DMUL R20, R24, R18 ;  /* 0x0000001218147228 */ /* 0x000fd00000000000 */
[----:B------:R-:W-:-:S08]  /*0600*/  DFMA R22, -R14, R20, R24 ;  /* 0x000000140e16722b */ /* 0x000fd00000000118 */
[----:B------:R-:W-:-:S10]  /*0610*/  DFMA R20, R18, R22, R20 ;  /* 0x000000161214722b */ /* 0x000fd40000000014 */
[----:B------:R-:W-:-:S05]  /*0620*/  FFMA R18, RZ, R15, R21 ;  /* 0x0000000fff127223 */ /* 0x000fca0000000015 */
[----:B------:R-:W-:-:S13]  /*0630*/  FSETP.GT.AND P0, PT, |R18|, 1.469367938527859385e-39, PT ;  /* 0x001000001200780b */ /* 0x000fda0003f04200 */
[----:B------:R-:W-:Y:S05]  /*0640*/  @P0 BRA P1, `(.L_x_33) ;  /* 0x0000000000180947 */ /* 0x000fea0000800000 */
[----:B------:R-:W-:Y:S01]  /*0650*/  IMAD.MOV.U32 R22, RZ, RZ, R14 ;  /* 0x000000ffff167224 */ /* 0x000fe200078e000e */
[----:B------:R-:W-:Y:S01]  /*0660*/  MOV R4, 0x690 ;  /* 0x0000069000047802 */ /* 0x000fe20000000f00 */
[----:B------:R-:W-:-:S07]  /*0670*/  IMAD.MOV.U32 R23, RZ, RZ, R15 ;  /* 0x000000ffff177224 */ /* 0x000fce00078e000f */
[----:B------:R-:W-:Y:S05]  /*0680*/  CALL.REL.NOINC `($__internal_1_$__cuda_sm20_div_rn_f64_full) ;  /* 0x0000000400587944 */ /* 0x000fea0003c00000 */
[----:B------:R-:W-:Y:S02]  /*0690*/  IMAD.MOV.U32 R20, RZ, RZ, R30 ;  /* 0x000000ffff147224 */ /* 0x000fe400078e001e */
[----:B------:R-:W-:-:S07]  /*06a0*/  IMAD.MOV.U32 R21, RZ, RZ, R31 ;  /* 0x000000ffff157224 */ /* 0x000fce00078e001f */
.L_x_33:
[----:B------:R-:W-:Y:S05]  /*06b0*/  BSYNC.RECONVERGENT B0 ;  /* 0x0000000000007941 */ /* 0x000fea0003800200 */
.L_x_32:
[----:B------:R-:W-:Y:S01]  /*06c0*/  FADD R18, |R34|, |R7| ;  /* 0x4000000722127221 */ /* 0x000fe20000000200 */
[----:B------:R-:W-:Y:S02]  /*06d0*/  IMAD.MOV.U32 R22, RZ, RZ, 0x1 ;  /* 0x00000001ff167424 */ /* 0x000fe400078e00ff */
[----:B------:R-:W-:Y:S01]  /*06e0*/  FADD R4, -R2, R3 ;  /* 0x0000000302047221 */ /* 0x000fe20000000100 */
[----:B------:R-:W-:Y:S02]  /*06f0*/  BSSY.RECONVERGENT B0, `(.L_x_34) ;  /* 0x0000017000007945 */ /* 0x000fe40003800200 */
[----:B------:R-:W0:Y:S08]  /*0700*/  F2F.F64.F32 R18, R18 ;  /* 0x0000001200127310 */ /* 0x000e300000201800 */
[----:B0-----:R-:W0:Y:S02]  /*0710*/  MUFU.RCP64H R23, R19 ;  /* 0x0000001300177308 */ /* 0x001e240000001800 */
[----:B0-----:R-:W-:-:S08]  /*0720*/  DFMA R24, -R18, R22, 1 ;  /* 0x3ff000001218742b */ /* 0x001fd00000000116 */
[----:B------:R-:W-:Y:S02]  /*0730*/  DFMA R26, R24, R24, R24 ;  /* 0x00000018181a722b */ /* 0x000fe40000000018 */
[----:B------:R-:W0:Y:S06]  /*0740*/  F2F.F64.F32 R24, R4 ;  /* 0x0000000400187310 */ /* 0x000e2c0000201800 */
[----:B------:R-:W-:-:S08]  /*0750*/  DFMA R26, R22, R26, R22 ;  /* 0x0000001a161a722b */ /* 0x000fd00000000016 */
[----:B------:R-:W-:Y:S02]  /*0760*/  DFMA R2, -R18, R26, 1 ;  /* 0x3ff000001202742b */ /* 0x000fe4000000011a */
[----:B0-----:R-:W-:-:S06]  /*0770*/  DADD R24, R24, -R20 ;  /* 0x0000000018187229 */ /* 0x001fcc0000000814 */
[----:B------:R-:W-:-:S04]  /*0780*/  DFMA R2, R26, R2, R26 ;  /* 0x000000021a02722b */ /* 0x000fc8000000001a */
[----:B------:R-:W-:-:S04]  /*0790*/  FSETP.GEU.AND P1, PT, |R25|, 6.5827683646048100446e-37, PT ;  /* 0x036000001900780b */ /* 0x000fc80003f2e200 */
        /* <DEDUP_REMOVED lines=12> */
.L_x_35:
[----:B------:R-:W-:Y:S05]  /*0860*/  BSYNC.RECONVERGENT B0 ;  /* 0x0000000000007941 */ /* 0x000fea0003800200 */
.L_x_34:
[----:B------:R-:W-:Y:S01]  /*0870*/  DMUL R22, R14, R18 ;  /* 0x000000120e167228 */ /* 0x000fe20000000000 */
[----:B------:R-:W-:Y:S01]  /*0880*/  FADD R7, -|R34|, |R7| ;  /* 0x4000000722077221 */ /* 0x000fe20000000300 */
[----:B------:R-:W-:Y:S01]  /*0890*/  IMAD.MOV.U32 R18, RZ, RZ, 0x1 ;  /* 0x00000001ff127424 */ /* 0x000fe200078e00ff */
[----:B------:R-:W-:Y:S03]  /*08a0*/  BSSY.RECONVERGENT B0, `(.L_x_36) ;  /* 0x0000014000007945 */ /* 0x000fe60003800200 */
[----:B------:R-:W0:Y:S02]  /*08b0*/  MUFU.RCP64H R19, R23 ;  /* 0x0000001700137308 */ /* 0x000e240000001800 */
[----:B0-----:R-:W-:-:S08]  /*08c0*/  DFMA R14, -R22, R18, 1 ;  /* 0x3ff00000160e742b */ /* 0x001fd00000000112 */
[----:B------:R-:W-:Y:S02]  /*08d0*/  DFMA R20, R14, R14, R14 ;  /* 0x0000000e0e14722b */ /* 0x000fe4000000000e */
[----:B------:R-:W0:Y:S06]  /*08e0*/  F2F.F64.F32 R14, R7 ;  /* 0x00000007000e7310 */ /* 0x000e2c0000201800 */
[----:B------:R-:W-:-:S08]  /*08f0*/  DFMA R20, R18, R20, R18 ;  /* 0x000000141214722b */ /* 0x000fd00000000012 */
[----:B------:R-:W-:Y:S02]  /*0900*/  DFMA R18, -R22, R20, 1 ;  /* 0x3ff000001612742b */ /* 0x000fe40000000114 */
[----:B0-----:R-:W-:-:S06]  /*0910*/  DMUL R24, R16, R14 ;  /* 0x0000000e10187228 */ /* 0x001fcc0000000000 */
        /* <DEDUP_REMOVED lines=8> */
[----:B------:R-:W-:-:S07]  /*09a0*/  MOV R4, 0x9c0 ;  /* 0x000009c000047802 */ /* 0x000fce0000000f00 */
[----:B------:R-:W-:Y:S05]  /*09b0*/  CALL.REL.NOINC `($__internal_1_$__cuda_sm20_div_rn_f64_full) ;  /* 0x00000000008c7944 */ /* 0x000fea0003c00000 */
[----:B------:R-:W-:Y:S02]  /*09c0*/  IMAD.MOV.U32 R14, RZ, RZ, R30 ;  /* 0x000000ffff0e7224 */ /* 0x000fe400078e001e */
[----:B------:R-:W-:-:S07]  /*09d0*/  IMAD.MOV.U32 R15, RZ, RZ, R31 ;  /* 0x000000ffff0f7224 */ /* 0x000fce00078e001f */
.L_x_37:
[----:B------:R-:W-:Y:S05]  /*09e0*/  BSYNC.RECONVERGENT B0 ;  /* 0x0000000000007941 */ /* 0x000fea0003800200 */
.L_x_36:
[----:B------:R-:W-:Y:S01]  /*09f0*/  DADD R22, R14, 1 ;  /* 0x3ff000000e167429 */ /* 0x000fe20000000000 */
[----:B------:R-:W-:Y:S01]  /*0a00*/  FSETP.GEU.AND P1, PT, |R3|, 6.5827683646048100446e-37, PT ;  /* 0x036000000300780b */ /* 0x000fe20003f2e200 */
[----:B------:R-:W-:Y:S01]  /*0a10*/  IMAD.MOV.U32 R14, RZ, RZ, 0x1 ;  /* 0x00000001ff0e7424 */ /* 0x000fe200078e00ff */
[----:B------:R-:W-:Y:S03]  /*0a20*/  BSSY.RECONVERGENT B0, `(.L_x_38) ;  /* 0x0000013000007945 */ /* 0x000fe60003800200 */
[----:B------:R-:W0:Y:S02]  /*0a30*/  MUFU.RCP64H R15, R23 ;  /* 0x00000017000f7308 */ /* 0x000e240000001800 */
[----:B0-----:R-:W-:-:S08]  /*0a40*/  DFMA R16, -R22, R14, 1 ;  /* 0x3ff000001610742b */ /* 0x001fd0000000010e */
[----:B------:R-:W-:-:S08]  /*0a50*/  DFMA R16, R16, R16, R16 ;  /* 0x000000101010722b */ /* 0x000fd00000000010 */
[----:B------:R-:W-:-:S08]  /*0a60*/  DFMA R16, R14, R16, R14 ;  /* 0x000000100e10722b */ /* 0x000fd0000000000e */
[----:B------:R-:W-:-:S08]  /*0a70*/  DFMA R14, -R22, R16, 1 ;  /* 0x3ff00000160e742b */ /* 0x000fd00000000110 */
        /* <DEDUP_REMOVED lines=13> */
.L_x_39:
[----:B------:R-:W-:Y:S05]  /*0b50*/  BSYNC.RECONVERGENT B0 ;  /* 0x0000000000007941 */ /* 0x000fea0003800200 */
.L_x_38:
[----:B------:R-:W0:Y:S01]  /*0b60*/  F2F.F64.F32 R6, R6 ;  /* 0x0000000600067310 */ /* 0x000e220000201800 */
[----:B------:R-:W-:Y:S01]  /*0b70*/  DFMA R14, R10, -R14, 1 ;  /* 0x3ff000000a0e742b */ /* 0x000fe2000000080e */
[----:B------:R-:W-:-:S04]  /*0b80*/  IADD3 R5, PT, PT, R0, R5, RZ ;  /* 0x0000000500057210 */ /* 0x000fc80007ffe0ff */
[----:B------:R-:W-:-:S03]  /*0b90*/  ISETP.GE.AND P0, PT, R5, UR10, PT ;  /* 0x0000000a05007c0c */ /* 0x000fc6000bf06270 */
[----:B0-----:R-:W-:-:S10]  /*0ba0*/  DMUL R14, R14, R6 ;  /* 0x000000060e0e7228 */ /* 0x001fd40000000000 */
[----:B------:R-:W0:Y:S02]  /*0bb0*/  F2F.F32.F64 R15, R14 ;  /* 0x0000000e000f7310 */ /* 0x000e240000301000 */
[----:B0-----:R2:W-:Y:S01]  /*0bc0*/  STG.E desc[UR6][R8.64+0x10], R15 ;  /* 0x0000100f08007986 */ /* 0x0015e2000c101906 */
[----:B------:R-:W-:Y:S05]  /*0bd0*/  @!P0 BRA `(.L_x_40) ;  /* 0xfffffff400448947 */ /* 0x000fea000383ffff */
[----:B------:R-:W-:Y:S05]  /*0be0*/  EXIT ;  /* 0x000000000000794d */ /* 0x000fea0003800000 */
        .weak           $__internal_1_$__cuda_sm20_div_rn_f64_full
        .type           $__internal_1_$__cuda_sm20_div_rn_f64_full,@function
        .size           $__internal_1_$__cuda_sm20_div_rn_f64_full,($_Z8timestepifP6Node_t$__internal_accurate_pow - $__internal_1_$__cuda_sm20_div_rn_f64_full)
$__internal_1_$__cuda_sm20_div_rn_f64_full:
        /* <DEDUP_REMOVED lines=12> */
[----:B------:R-:W-:Y:S01]  /*0cb0*/  @!P2 LOP3.LUT R28, R23, 0x7ff00000, RZ, 0xc0, !PT ;  /* 0x7ff00000171ca812 */ /* 0x000fe200078ec0ff */
[----:B------:R-:W-:Y:S01]  /*0cc0*/  @!P2 IMAD.MOV.U32 R32, RZ, RZ, RZ ;  /* 0x000000ffff20a224 */ /* 0x000fe200078e00ff */
[----:B------:R-:W0:Y:S02]  /*0cd0*/  MUFU.RCP64H R27, R21 ;  /* 0x00000015001b7308 */ /* 0x000e240000001800 */
[----:B------:R-:W-:Y:S02]  /*0ce0*/  @!P2 ISETP.GE.U32.AND P3, PT, R35, R28, PT ;  /* 0x0000001c2300a20c */ /* 0x000fe40003f66070 */
[----:B------:R-:W-:Y:S02]  /*0cf0*/  @!P0 LOP3.LUT R37, R21, 0x7ff00000, RZ, 0xc0, !PT ;  /* 0x7ff0000015258812 */ /* 0x000fe400078ec0ff */
[----:B------:R-:W-:Y:S01]  /*0d00*/  @!P2 SEL R29, R36, 0x63400000, !P3 ;  /* 0x63400000241da807 */ /* 0x000fe20005800000 */
[----:B0-----:R-:W-:-:S08]  /*0d10*/  DFMA R30, R26, -R20, 1 ;  /* 0x3ff000001a1e742b */ /* 0x001fd00000000814 */
[----:B------:R-:W-:-:S08]  /*0d20*/  DFMA R30, R30, R30, R30 ;  /* 0x0000001e1e1e722b */ /* 0x000fd0000000001e */
[----:B------:R-:W-:Y:S01]  /*0d30*/  DFMA R30, R26, R30, R26 ;  /* 0x0000001e1a1e722b */ /* 0x000fe2000000001a */
[--C-:B------:R-:W-:Y:S02]  /*0d40*/  @!P2 LOP3.LUT R26, R29, 0x80000000, R25.reuse, 0xf8, !PT ;  /* 0x800000001d1aa812 */ /* 0x100fe400078ef819 */
[----:B------:R-:W-:Y:S02]  /*0d50*/  SEL R27, R36, 0x63400000, !P1 ;  /* 0x63400000241b7807 */ /* 0x000fe40004800000 */
[----:B------:R-:W-:Y:S01]  /*0d60*/  @!P2 LOP3.LUT R33, R26, 0x100000, RZ, 0xfc, !PT ;  /* 0x001000001a21a812 */ /* 0x000fe200078efcff */
[----:B------:R-:W-:Y:S02]  /*0d70*/  IMAD.MOV.U32 R26, RZ, RZ, R24 ;  /* 0x000000ffff1a7224 */ /* 0x000fe400078e0018 */
[----:B------:R-:W-:Y:S01]  /*0d80*/  DFMA R28, R30, -R20, 1 ;  /* 0x3ff000001e1c742b */ /* 0x000fe20000000814 */
[----:B------:R-:W-:-:S06]  /*0d90*/  LOP3.LUT R27, R27, 0x800fffff, R25, 0xf8, !PT ;  /* 0x800fffff1b1b7812 */ /* 0x000fcc00078ef819 */
[----:B------:R-:W-:Y:S02]  /*0da0*/  @!P2 DFMA R26, R26, 2, -R32 ;  /* 0x400000001a1aa82b */ /* 0x000fe40000000820 */
        /* <DEDUP_REMOVED lines=14> */
[----:B------:R-:W-:Y:S02]  /*0e90*/  VIMNMX R24, PT, PT, R24, 0x46a00000, PT ;  /* 0x46a0000018187848 */ /* 0x000fe40003fe0100 */
[----:B------:R-:W-:-:S05]  /*0ea0*/  SEL R25, R36, 0x63400000, !P0 ;  /* 0x6340000024197807 */ /* 0x000fca0004000000 */
[----:B------:R-:W-:Y:S02]  /*0eb0*/  IMAD.IADD R28, R24, 0x1, -R25 ;  /* 0x00000001181c7824 */ /* 0x000fe400078e0a19 */
[----:B------:R-:W-:Y:S02]  /*0ec0*/  IMAD.MOV.U32 R24, RZ, RZ, RZ ;  /* 0x000000ffff187224 */ /* 0x000fe400078e00ff */
        /* <DEDUP_REMOVED lines=12> */
[----:B------:R-:W-:-:S06]  /*0f90*/  IMAD.MOV.U32 R20, RZ, RZ, RZ ;  /* 0x000000ffff147224 */ /* 0x000fcc00078e00ff */
[----:B------:R-:W-:-:S03]  /*0fa0*/  DFMA R20, R30, -R20, R32 ;  /* 0x800000141e14722b */ /* 0x000fc60000000020 */
[----:B------:R-:W-:-:S03]  /*0fb0*/  LOP3.LUT R23, R25, R23, RZ, 0x3c, !PT ;  /* 0x0000001719177212 */ /* 0x000fc600078e3cff */
[----:B------:R-:W-:-:S04]  /*0fc0*/  IADD3 R20, PT, PT, -R28, -0x43300000, RZ ;  /* 0xbcd000001c147810 */ /* 0x000fc80007ffe1ff */
[----:B------:R-:W-:-:S04]  /*0fd0*/  FSETP.NEU.AND P0, PT, |R21|, R20, PT ;  /* 0x000000141500720b */ /* 0x000fc80003f0d200 */
[----:B------:R-:W-:Y:S02]  /*0fe0*/  FSEL R30, R24, R30, !P0 ;  /* 0x0000001e181e7208 */ /* 0x000fe40004000000 */
[----:B------:R-:W-:Y:S01]  /*0ff0*/  FSEL R31, R23, R31, !P0 ;  /* 0x0000001f171f7208 */ /* 0x000fe20004000000 */
[----:B------:R-:W-:Y:S06]  /*1000*/  BRA `(.L_x_43) ;  /* 0x0000000000547947 */ /* 0x000fec0003800000 */
.L_x_42:
        /* <DEDUP_REMOVED lines=12> */
[----:B------:R-:W-:Y:S01]  /*10d0*/  @!P0 IMAD.MOV.U32 R30, RZ, RZ, RZ ;  /* 0x000000ffff1e8224 */ /* 0x000fe200078e00ff */
[----:B------:R-:W-:-:S03]  /*10e0*/  @P0 MOV R30, RZ ;  /* 0x000000ff001e0202 */ /* 0x000fc60000000f00 */
[----:B------:R-:W-:Y:S01]  /*10f0*/  @P0 IMAD.MOV.U32 R31, RZ, RZ, R20 ;  /* 0x000000ffff1f0224 */ /* 0x000fe200078e0014 */
[----:B------:R-:W-:Y:S06]  /*1100*/  BRA `(.L_x_43) ;  /* 0x0000000000147947 */ /* 0x000fec0003800000 */
.L_x_45:
[----:B------:R-:W-:Y:S01]  /*1110*/  LOP3.LUT R31, R23, 0x80000, RZ, 0xfc, !PT ;  /* 0x00080000171f7812 */ /* 0x000fe200078efcff */
[----:B------:R-:W-:Y:S01]  /*1120*/  IMAD.MOV.U32 R30, RZ, RZ, R22 ;  /* 0x000000ffff1e7224 */ /* 0x000fe200078e0016 */
[----:B------:R-:W-:Y:S06]  /*1130*/  BRA `(.L_x_43) ;  /* 0x0000000000087947 */ /* 0x000fec0003800000 */
.L_x_44:
[----:B------:R-:W-:Y:S01]  /*1140*/  LOP3.LUT R31, R25, 0x80000, RZ, 0xfc, !PT ;  /* 0x00080000191f7812 */ /* 0x000fe200078efcff */
[----:B------:R-:W-:-:S07]  /*1150*/  IMAD.MOV.U32 R30, RZ, RZ, R24 ;  /* 0x000000ffff1e7224 */ /* 0x000fce00078e0018 */
.L_x_43:
[----:B------:R-:W-:Y:S05]  /*1160*/  BSYNC.RECONVERGENT B1 ;  /* 0x0000000000017941 */ /* 0x000fea0003800200 */
.L_x_41:
[----:B------:R-:W-:Y:S02]  /*1170*/  IMAD.MOV.U32 R20, RZ, RZ, R4 ;  /* 0x000000ffff147224 */ /* 0x000fe400078e0004 */
[----:B------:R-:W-:-:S04]  /*1180*/  IMAD.MOV.U32 R21, RZ, RZ, 0x0 ;  /* 0x00000000ff157424 */ /* 0x000fc800078e00ff */
[----:B------:R-:W-:Y:S05]  /*1190*/  RET.REL.NODEC R20 `(_Z8timestepifP6Node_t) ;  /* 0xffffffec14987950 */ /* 0x000fea0003c3ffff */
        .type           $_Z8timestepifP6Node_t$__internal_accurate_pow,@function
        .size           $_Z8timestepifP6Node_t$__internal_accurate_pow,(.L_x_92 - $_Z8timestepifP6Node_t$__internal_accurate_pow)
$_Z8timestepifP6Node_t$__internal_accurate_pow:
[----:B------:R-:W-:Y:S01]  /*11a0*/  ISETP.GT.U32.AND P0, PT, R35, 0xfffff, PT ;  /* 0x000fffff2300780c */ /* 0x000fe20003f04070 */
[----:B------:R-:W-:Y:S01]  /*11b0*/  IMAD.MOV.U32 R18, RZ, RZ, R20 ;  /* 0x000000ffff127224 */ /* 0x000fe200078e0014 */
[----:B------:R-:W-:Y:S01]  /*11c0*/  UMOV UR4, 0x7d2cafe2 ;  /* 0x7d2cafe200047882 */ /* 0x000fe20000000000 */
[----:B------:R-:W-:Y:S01]  /*11d0*/  IMAD.MOV.U32 R19, RZ, RZ, R35 ;  /* 0x000000ffff137224 */ /* 0x000fe200078e0023 */
[----:B------:R-:W-:Y:S01]  /*11e0*/  UMOV UR5, 0x3eb0f5ff ;  /* 0x3eb0f5ff00057882 */ /* 0x000fe20000000000 */
[----:B------:R-:W-:Y:S01]  /*11f0*/  UMOV UR8, 0x3b39803f ;  /* 0x3b39803f00087882 */ /* 0x000fe20000000000 */
[----:B------:R-:W-:-:S07]  /*1200*/  UMOV UR9, 0x3c7abc9e ;  /* 0x3c7abc9e00097882 */ /* 0x000fce0000000000 */
[----:B------:R-:W-:Y:S01]  /*1210*/  @!P0 DMUL R32, R18, 1.80143985094819840000e+16 ;  /* 0x4350000012208828 */ /* 0x000fe20000000000 */
[--C-:B------:R-:W-:Y:S01]  /*1220*/  IMAD.MOV.U32 R18, RZ, RZ, R35.reuse ;  /* 0x000000ffff127224 */ /* 0x100fe200078e0023 */
[----:B------:R-:W-:-:S08]  /*1230*/  SHF.R.U32.HI R35, RZ, 0x14, R35 ;  /* 0x00000014ff237819 */ /* 0x000fd00000011623 */
[----:B------:R-:W-:Y:S01]  /*1240*/  @!P0 IMAD.MOV.U32 R18, RZ, RZ, R33 ;  /* 0x000000ffff128224 */ /* 0x000fe200078e0021 */
[----:B------:R-:W-:-:S04]  /*1250*/  @!P0 LEA.HI R35, R33, 0xffffffca, RZ, 0xc ;  /* 0xffffffca21238811 */ /* 0x000fc800078f60ff */
[----:B------:R-:W-:-:S04]  /*1260*/  LOP3.LUT R18, R18, 0x800fffff, RZ, 0xc0, !PT ;  /* 0x800fffff12127812 */ /* 0x000fc800078ec0ff */
[----:B------:R-:W-:Y:S01]  /*1270*/  LOP3.LUT R19, R18, 0x3ff00000, RZ, 0xfc, !PT ;  /* 0x3ff0000012137812 */ /* 0x000fe200078efcff */
[----:B------:R-:W-:Y:S02]  /*1280*/  IMAD.MOV.U32 R18, RZ, RZ, R20 ;  /* 0x000000ffff127224 */ /* 0x000fe400078e0014 */
[----:B------:R-:W-:Y:S01]  /*1290*/  @!P0 IMAD.MOV.U32 R18, RZ, RZ, R32 ;  /* 0x000000ffff128224 */ /* 0x000fe200078e0020 */
[----:B------:R-:W-:Y:S01]  /*12a0*/  ISETP.GE.U32.AND P1, PT, R19, 0x3ff6a09f, PT ;  /* 0x3ff6a09f1300780c */ /* 0x000fe20003f26070 */
[----:B------:R-:W-:-:S12]  /*12b0*/  IMAD.MOV.U32 R20, RZ, RZ, RZ ;  /* 0x000000ffff147224 */ /* 0x000fd800078e00ff */
[----:B------:R-:W-:-:S04]  /*12c0*/  @P1 VIADD R21, R19, 0xfff00000 ;  /* 0xfff0000013151836 */ /* 0x000fc80000000000 */
[----:B------:R-:W-:-:S06]  /*12d0*/  @P1 IMAD.MOV.U32 R19, RZ, RZ, R21 ;  /* 0x000000ffff131224 */ /* 0x000fcc00078e0015 */
[C---:B------:R-:W-:Y:S02]  /*12e0*/  DADD R24, R18.reuse, 1 ;  /* 0x3ff0000012187429 */ /* 0x040fe40000000000 */
[----:B------:R-:W-:-:S04]  /*12f0*/  DADD R18, R18, -1 ;  /* 0xbff0000012127429 */ /* 0x000fc80000000000 */
[----:B------:R-:W0:Y:S02]  /*1300*/  MUFU.RCP64H R21, R25 ;  /* 0x0000001900157308 */ /* 0x000e240000001800 */
[----:B0-----:R-:W-:-:S08]  /*1310*/  DFMA R22, -R24, R20, 1 ;  /* 0x3ff000001816742b */ /* 0x001fd00000000114 */
[----:B------:R-:W-:-:S08]  /*1320*/  DFMA R22, R22, R22, R22 ;  /* 0x000000161616722b */ /* 0x000fd00000000016 */
[----:B------:R-:W-:Y:S01]  /*1330*/  DFMA R22, R20, R22, R20 ;  /* 0x000000161416722b */ /* 0x000fe20000000014 */
[----:B------:R-:W-:Y:S02]  /*1340*/  IMAD.MOV.U32 R20, RZ, RZ, 0x41ad3b5a ;  /* 0x41ad3b5aff147424 */ /* 0x000fe400078e00ff */
[----:B------:R-:W-:-:S05]  /*1350*/  IMAD.MOV.U32 R21, RZ, RZ, 0x3ed0f5d2 ;  /* 0x3ed0f5d2ff157424 */ /* 0x000fca00078e00ff */
[----:B------:R-:W-:-:S08]  /*1360*/  DMUL R30, R18, R22 ;  /* 0x00000016121e7228 */ /* 0x000fd00000000000 */
[----:B------:R-:W-:-:S08]  /*1370*/  DFMA R30, R18, R22, R30 ;  /* 0x00000016121e722b */ /* 0x000fd0000000001e */
[----:B------:R-:W-:-:S08]  /*1380*/  DMUL R28, R30, R30 ;  /* 0x0000001e1e1c7228 */ /* 0x000fd00000000000 */
[----:B------:R-:W-:Y:S01]  /*1390*/  DFMA R20, R28, UR4, R20 ;  /* 0x000000041c147c2b */ /* 0x000fe20008000014 */
[----:B------:R-:W-:Y:S01]  /*13a0*/  UMOV UR4, 0x75488a3f ;  /* 0x75488a3f00047882 */ /* 0x000fe20000000000 */
[----:B------:R-:W-:-:S06]  /*13b0*/  UMOV UR5, 0x3ef3b20a ;  /* 0x3ef3b20a00057882 */ /* 0x000fcc0000000000 */
[----:B------:R-:W-:Y:S01]  /*13c0*/  DFMA R26, R28, R20, UR4 ;  /* 0x000000041c1a7e2b */ /* 0x000fe20008000014 */
[----:B------:R-:W-:Y:S01]  /*13d0*/  UMOV UR4, 0xe4faecd5 ;  /* 0xe4faecd500047882 */ /* 0x000fe20000000000 */
[----:B------:R-:W-:Y:S01]  /*13e0*/  UMOV UR5, 0x3f1745cd ;  /* 0x3f1745cd00057882 */ /* 0x000fe20000000000 */
[----:B------:R-:W-:-:S05]  /*13f0*/  DADD R20, R18, -R30 ;  /* 0x0000000012147229 */ /* 0x000fca000000081e */
[----:B------:R-:W-:Y:S01]  /*1400*/  DFMA R26, R28, R26, UR4 ;  /* 0x000000041c1a7e2b */ /* 0x000fe2000800001a */
[----:B------:R-:W-:Y:S01]  /*1410*/  UMOV UR4, 0x258a578b ;  /* 0x258a578b00047882 */ /* 0x000fe20000000000 */
[----:B------:R-:W-:Y:S01]  /*1420*/  UMOV UR5, 0x3f3c71c7 ;  /* 0x3f3c71c700057882 */ /* 0x000fe20000000000 */
[----:B------:R-:W-:-:S05]  /*1430*/  DADD R20, R20, R20 ;  /* 0x0000000014147229 */ /* 0x000fca0000000014 */
[----:B------:R-:W-:Y:S01]  /*1440*/  DFMA R26, R28, R26, UR4 ;  /* 0x000000041c1a7e2b */ /* 0x000fe2000800001a */
[----:B------:R-:W-:Y:S01]  /*1450*/  UMOV UR4, 0x9242b910 ;  /* 0x9242b91000047882 */ /* 0x000fe20000000000 */
[----:B------:R-:W-:Y:S01]  /*1460*/  UMOV UR5, 0x3f624924 ;  /* 0x3f62492400057882 */ /* 0x000fe20000000000 */
[----:B------:R-:W-:-:S05]  /*1470*/  DFMA R20, R18, -R30, R20 ;  /* 0x8000001e1214722b */ /* 0x000fca0000000014 */
[----:B------:R-:W-:Y:S01]  /*1480*/  DFMA R26, R28, R26, UR4 ;  /* 0x000000041c1a7e2b */ /* 0x000fe2000800001a */
[----:B------:R-:W-:Y:S01]  /*1490*/  UMOV UR4, 0x99999dfb ;  /* 0x99999dfb00047882 */ /* 0x000fe20000000000 */
[----:B------:R-:W-:Y:S01]  /*14a0*/  UMOV UR5, 0x3f899999 ;  /* 0x3f89999900057882 */ /* 0x000fe20000000000 */
[----:B------:R-:W-:Y:S02]  /*14b0*/  DMUL R20, R22, R20 ;  /* 0x0000001416147228 */ /* 0x000fe40000000000 */
[----:B------:R-:W-:-:S03]  /*14c0*/  DMUL R22, R30, R30 ;  /* 0x0000001e1e167228 */ /* 0x000fc60000000000 */
[----:B------:R-:W-:Y:S01]  /*14d0*/  DFMA R26, R28, R26, UR4 ;  /* 0x000000041c1a7e2b */ /* 0x000fe2000800001a */
[----:B------:R-:W-:Y:S01]  /*14e0*/  UMOV UR4, 0x55555555 ;  /* 0x5555555500047882 */ /* 0x000fe20000000000 */
[----:B------:R-:W-:-:S06]  /*14f0*/  UMOV UR5, 0x3fb55555 ;  /* 0x3fb5555500057882 */ /* 0x000fcc0000000000 */
[----:B------:R-:W-:-:S08]  /*1500*/  DFMA R18, R28, R26, UR4 ;  /* 0x000000041c127e2b */ /* 0x000fd0000800001a */
[----:B------:R-:W-:Y:S01]  /*1510*/  DADD R24, -R18, UR4 ;  /* 0x0000000412187e29 */ /* 0x000fe20008000100 */
[----:B------:R-:W-:Y:S01]  /*1520*/  UMOV UR4, 0xb9e7b0 ;  /* 0x00b9e7b000047882 */ /* 0x000fe20000000000 */
[----:B------:R-:W-:-:S06]  /*1530*/  UMOV UR5, 0x3c46a4cb ;  /* 0x3c46a4cb00057882 */ /* 0x000fcc0000000000 */
[----:B------:R-:W-:Y:S02]  /*1540*/  DFMA R24, R28, R26, R24 ;  /* 0x0000001a1c18722b */ /* 0x000fe40000000018 */
[----:B------:R-:W-:Y:S01]  /*1550*/  DFMA R26, R30, R30, -R22 ;  /* 0x0000001e1e1a722b */ /* 0x000fe20000000816 */
[----:B------:R-:W-:Y:S01]  /*1560*/  IADD3 R29, PT, PT, R21, 0x100000, RZ ;  /* 0x00100000151d7810 */ /* 0x000fe20007ffe0ff */
[----:B------:R-:W-:-:S04]  /*1570*/  IMAD.MOV.U32 R28, RZ, RZ, R20 ;  /* 0x000000ffff1c7224 */ /* 0x000fc800078e0014 */
[----:B------:R-:W-:Y:S01]  /*1580*/  DADD R32, R24, -UR4 ;  /* 0x8000000418207e29 */ /* 0x000fe20008000000 */
[----:B------:R-:W-:Y:S01]  /*1590*/  UMOV UR4, 0x80000000 ;  /* 0x8000000000047882 */ /* 0x000fe20000000000 */
[C---:B------:R-:W-:Y:S01]  /*15a0*/  DFMA R26, R30.reuse, R28, R26 ;  /* 0x0000001c1e1a722b */ /* 0x040fe2000000001a */
[----:B------:R-:W-:Y:S01]  /*15b0*/  UMOV UR5, 0x43300000 ;  /* 0x4330000000057882 */ /* 0x000fe20000000000 */
[----:B------:R-:W-:-:S08]  /*15c0*/  DMUL R28, R30, R22 ;  /* 0x000000161e1c7228 */ /* 0x000fd00000000000 */
[----:B------:R-:W-:-:S08]  /*15d0*/  DFMA R24, R30, R22, -R28 ;  /* 0x000000161e18722b */ /* 0x000fd0000000081c */
[----:B------:R-:W-:Y:S02]  /*15e0*/  DFMA R24, R20, R22, R24 ;  /* 0x000000161418722b */ /* 0x000fe40000000018 */
[----:B------:R-:W-:-:S06]  /*15f0*/  DADD R22, R18, R32 ;  /* 0x0000000012167229 */ /* 0x000fcc0000000020 */
[----:B------:R-:W-:Y:S02]  /*1600*/  DFMA R24, R30, R26, R24 ;  /* 0x0000001a1e18722b */ /* 0x000fe40000000018 */
[----:B------:R-:W-:Y:S02]  /*1610*/  DADD R26, R18, -R22 ;  /* 0x00000000121a7229 */ /* 0x000fe40000000816 */
[----:B------:R-:W-:-:S06]  /*1620*/  DMUL R18, R22, R28 ;  /* 0x0000001c16127228 */ /* 0x000fcc0000000000 */
[----:B------:R-:W-:Y:S02]  /*1630*/  DADD R32, R32, R26 ;  /* 0x0000000020207229 */ /* 0x000fe4000000001a */
[----:B------:R-:W-:-:S08]  /*1640*/  DFMA R26, R22, R28, -R18 ;  /* 0x0000001c161a722b */ /* 0x000fd00000000812 */
[----:B------:R-:W-:-:S08]  /*1650*/  DFMA R24, R22, R24, R26 ;  /* 0x000000181618722b */ /* 0x000fd0000000001a */
[----:B------:R-:W-:-:S08]  /*1660*/  DFMA R32, R32, R28, R24 ;  /* 0x0000001c2020722b */ /* 0x000fd00000000018 */
[----:B------:R-:W-:-:S08]  /*1670*/  DADD R24, R18, R32 ;  /* 0x0000000012187229 */ /* 0x000fd00000000020 */
[--C-:B------:R-:W-:Y:S02]  /*1680*/  DADD R22, R30, R24.reuse ;  /* 0x000000001e167229 */ /* 0x100fe40000000018 */
[----:B------:R-:W-:-:S06]  /*1690*/  DADD R18, R18, -R24 ;  /* 0x0000000012127229 */ /* 0x000fcc0000000818 */
[----:B------:R-:W-:Y:S02]  /*16a0*/  DADD R30, R30, -R22 ;  /* 0x000000001e1e7229 */ /* 0x000fe40000000816 */
[----:B------:R-:W-:-:S06]  /*16b0*/  DADD R18, R32, R18 ;  /* 0x0000000020127229 */ /* 0x000fcc0000000012 */
[----:B------:R-:W-:Y:S01]  /*16c0*/  DADD R30, R24, R30 ;  /* 0x00000000181e7229 */ /* 0x000fe2000000001e */
[C---:B------:R-:W-:Y:S02]  /*16d0*/  VIADD R24, R35.reuse, 0xfffffc01 ;  /* 0xfffffc0123187836 */ /* 0x040fe40000000000 */
[----:B------:R-:W-:-:S05]  /*16e0*/  @P1 VIADD R24, R35, 0xfffffc02 ;  /* 0xfffffc0223181836 */ /* 0x000fca0000000000 */
[----:B------:R-:W-:-:S08]  /*16f0*/  DADD R18, R18, R30 ;  /* 0x0000000012127229 */ /* 0x000fd0000000001e */
[----:B------:R-:W-:Y:S01]  /*1700*/  DADD R26, R20, R18 ;  /* 0x00000000141a7229 */ /* 0x000fe20000000012 */
[----:B------:R-:W-:Y:S01]  /*1710*/  LOP3.LUT R18, R24, 0x80000000, RZ, 0x3c, !PT ;  /* 0x8000000018127812 */ /* 0x000fe200078e3cff */
[----:B------:R-:W-:-:S06]  /*1720*/  IMAD.MOV.U32 R19, RZ, RZ, 0x43300000 ;  /* 0x43300000ff137424 */ /* 0x000fcc00078e00ff */
[----:B------:R-:W-:Y:S02]  /*1730*/  DADD R20, R22, R26 ;  /* 0x0000000016147229 */ /* 0x000fe4000000001a */
[----:B------:R-:W-:Y:S01]  /*1740*/  DADD R18, R18, -UR4 ;  /* 0x8000000412127e29 */ /* 0x000fe20008000000 */
[----:B------:R-:W-:Y:S01]  /*1750*/  UMOV UR4, 0xfefa39ef ;  /* 0xfefa39ef00047882 */ /* 0x000fe20000000000 */
[----:B------:R-:W-:-:S04]  /*1760*/  UMOV UR5, 0x3fe62e42 ;  /* 0x3fe62e4200057882 */ /* 0x000fc80000000000 */
[--C-:B------:R-:W-:Y:S02]  /*1770*/  DADD R28, R22, -R20.reuse ;  /* 0x00000000161c7229 */ /* 0x100fe40000000814 */
[----:B------:R-:W-:-:S06]  /*1780*/  DFMA R24, R18, UR4, R20 ;  /* 0x0000000412187c2b */ /* 0x000fcc0008000014 */
[----:B------:R-:W-:Y:S02]  /*1790*/  DADD R28, R26, R28 ;  /* 0x000000001a1c7229 */ /* 0x000fe4000000001c */
[----:B------:R-:W-:-:S08]  /*17a0*/  DFMA R22, R18, -UR4, R24 ;  /* 0x8000000412167c2b */ /* 0x000fd00008000018 */
[----:B------:R-:W-:-:S08]  /*17b0*/  DADD R22, -R20, R22 ;  /* 0x0000000014167229 */ /* 0x000fd00000000116 */
[----:B------:R-:W-:-:S08]  /*17c0*/  DADD R20, R28, -R22 ;  /* 0x000000001c147229 */ /* 0x000fd00000000816 */
[----:B------:R-:W-:-:S08]  /*17d0*/  DFMA R20, R18, UR8, R20 ;  /* 0x0000000812147c2b */ /* 0x000fd00008000014 */
[----:B------:R-:W-:-:S08]  /*17e0*/  DADD R18, R24, R20 ;  /* 0x0000000018127229 */ /* 0x000fd00000000014 */
[----:B------:R-:W-:Y:S02]  /*17f0*/  DADD R24, R24, -R18 ;  /* 0x0000000018187229 */ /* 0x000fe40000000812 */
[----:B------:R-:W-:-:S06]  /*1800*/  DMUL R28, R18, 2 ;  /* 0x40000000121c7828 */ /* 0x000fcc0000000000 */
[----:B------:R-:W-:Y:S02]  /*1810*/  DADD R24, R20, R24 ;  /* 0x0000000014187229 */ /* 0x000fe40000000018 */
[----:B------:R-:W-:Y:S01]  /*1820*/  DFMA R26, R18, 2, -R28 ;  /* 0x40000000121a782b */ /* 0x000fe2000000081c */
[----:B------:R-:W-:Y:S02]  /*1830*/  IMAD.MOV.U32 R18, RZ, RZ, 0x652b82fe ;  /* 0x652b82feff127424 */ /* 0x000fe400078e00ff */
[----:B------:R-:W-:-:S05]  /*1840*/  IMAD.MOV.U32 R19, RZ, RZ, 0x3ff71547 ;  /* 0x3ff71547ff137424 */ /* 0x000fca00078e00ff */
[----:B------:R-:W-:-:S08]  /*1850*/  DFMA R26, R24, 2, R26 ;  /* 0x40000000181a782b */ /* 0x000fd0000000001a */
[----:B------:R-:W-:-:S08]  /*1860*/  DADD R20, R28, R26 ;  /* 0x000000001c147229 */ /* 0x000fd0000000001a */
[----:B------:R-:W-:Y:S02]  /*1870*/  DFMA R18, R20, R18, 6.75539944105574400000e+15 ;  /* 0x433800001412742b */ /* 0x000fe40000000012 */
[----:B------:R-:W-:Y:S01]  /*1880*/  FSETP.GEU.AND P0, PT, |R21|, 4.1917929649353027344, PT ;  /* 0x4086232b1500780b */ /* 0x000fe20003f0e200 */
[----:B------:R-:W-:-:S05]  /*1890*/  DADD R28, R28, -R20 ;  /* 0x000000001c1c7229 */ /* 0x000fca0000000814 */
[----:B------:R-:W-:-:S03]  /*18a0*/  DADD R24, R18, -6.75539944105574400000e+15 ;  /* 0xc338000012187429 */ /* 0x000fc60000000000 */
[----:B------:R-:W-:-:S05]  /*18b0*/  DADD R26, R26, R28 ;  /* 0x000000001a1a7229 */ /* 0x000fca000000001c */
[----:B------:R-:W-:Y:S01]  /*18c0*/  DFMA R22, R24, -UR4, R20 ;  /* 0x8000000418167c2b */ /* 0x000fe20008000014 */
[----:B------:R-:W-:Y:S01]  /*18d0*/  UMOV UR4, 0x3b39803f ;  /* 0x3b39803f00047882 */ /* 0x000fe20000000000 */
[----:B------:R-:W-:-:S06]  /*18e0*/  UMOV UR5, 0x3c7abc9e ;  /* 0x3c7abc9e00057882 */ /* 0x000fcc0000000000 */
[----:B------:R-:W-:Y:S01]  /*18f0*/  DFMA R22, R24, -UR4, R22 ;  /* 0x8000000418167c2b */ /* 0x000fe20008000016 */
[----:B------:R-:W-:Y:S01]  /*1900*/  UMOV UR4, 0x69ce2bdf ;  /* 0x69ce2bdf00047882 */ /* 0x000fe20000000000 */
[----:B------:R-:W-:Y:S01]  /*1910*/  IMAD.MOV.U32 R24, RZ, RZ, -0x35dec16 ;  /* 0xfca213eaff187424 */ /* 0x000fe200078e00ff */
[----:B------:R-:W-:Y:S01]  /*1920*/  UMOV UR5, 0x3e5ade15 ;  /* 0x3e5ade1500057882 */ /* 0x000fe20000000000 */
[----:B------:R-:W-:-:S06]  /*1930*/  IMAD.MOV.U32 R25, RZ, RZ, 0x3e928af3 ;  /* 0x3e928af3ff197424 */ /* 0x000fcc00078e00ff */
[----:B------:R-:W-:Y:S01]  /*1940*/  DFMA R24, R22, UR4, R24 ;  /* 0x0000000416187c2b */ /* 0x000fe20008000018 */
[----:B------:R-:W-:Y:S01]  /*1950*/  UMOV UR4, 0x62401315 ;  /* 0x6240131500047882 */ /* 0x000fe20000000000 */
[----:B------:R-:W-:-:S06]  /*1960*/  UMOV UR5, 0x3ec71dee ;  /* 0x3ec71dee00057882 */ /* 0x000fcc0000000000 */
[----:B------:R-:W-:Y:S01]  /*1970*/  DFMA R24, R22, R24, UR4 ;  /* 0x0000000416187e2b */ /* 0x000fe20008000018 */
        /* <DEDUP_REMOVED lines=20> */
[----:B------:R-:W-:-:S08]  /*1ac0*/  DFMA R24, R22, R24, UR4 ;  /* 0x0000000416187e2b */ /* 0x000fd00008000018 */
[----:B------:R-:W-:-:S08]  /*1ad0*/  DFMA R24, R22, R24, 1 ;  /* 0x3ff000001618742b */ /* 0x000fd00000000018 */
[----:B------:R-:W-:-:S10]  /*1ae0*/  DFMA R24, R22, R24, 1 ;  /* 0x3ff000001618742b */ /* 0x000fd40000000018 */
[----:B------:R-:W-:Y:S02]  /*1af0*/  IMAD R23, R18, 0x100000, R25 ;  /* 0x0010000012177824 */ /* 0x000fe400078e0219 */
[----:B------:R-:W-:Y:S01]  /*1b00*/  IMAD.MOV.U32 R22, RZ, RZ, R24 ;  /* 0x000000ffff167224 */ /* 0x000fe200078e0018 */
[----:B------:R-:W-:Y:S06]  /*1b10*/  @!P0 BRA `(.L_x_46) ;  /* 0x0000000000308947 */ /* 0x000fec0003800000 */
[----:B------:R-:W-:Y:S01]  /*1b20*/  FSETP.GEU.AND P1, PT, |R21|, 4.2275390625, PT ;  /* 0x408748001500780b */ /* 0x000fe20003f2e200 */
[C---:B------:R-:W-:Y:S02]  /*1b30*/  DADD R22, R20.reuse, +INF ;  /* 0x7ff0000014167429 */ /* 0x040fe40000000000 */
[----:B------:R-:W-:-:S08]  /*1b40*/  DSETP.GEU.AND P0, PT, R20, RZ, PT ;  /* 0x000000ff1400722a */ /* 0x000fd00003f0e000 */
[----:B------:R-:W-:Y:S02]  /*1b50*/  FSEL R22, R22, RZ, P0 ;  /* 0x000000ff16167208 */ /* 0x000fe40000000000 */
[----:B------:R-:W-:Y:S02]  /*1b60*/  @!P1 LEA.HI R19, R18, R18, RZ, 0x1 ;  /* 0x0000001212139211 */ /* 0x000fe400078f08ff */
[----:B------:R-:W-:Y:S02]  /*1b70*/  FSEL R23, R23, RZ, P0 ;  /* 0x000000ff17177208 */ /* 0x000fe40000000000 */
[----:B------:R-:W-:-:S05]  /*1b80*/  @!P1 SHF.R.S32.HI R19, RZ, 0x1, R19 ;  /* 0x00000001ff139819 */ /* 0x000fca0000011413 */
[----:B------:R-:W-:Y:S02]  /*1b90*/  @!P1 IMAD.IADD R18, R18, 0x1, -R19 ;  /* 0x0000000112129824 */ /* 0x000fe400078e0a13 */
[----:B------:R-:W-:-:S03]  /*1ba0*/  @!P1 IMAD R25, R19, 0x100000, R25 ;  /* 0x0010000013199824 */ /* 0x000fc600078e0219 */
[----:B------:R-:W-:Y:S01]  /*1bb0*/  @!P1 LEA R19, R18, 0x3ff00000, 0x14 ;  /* 0x3ff0000012139811 */ /* 0x000fe200078ea0ff */
[----:B------:R-:W-:-:S06]  /*1bc0*/  @!P1 IMAD.MOV.U32 R18, RZ, RZ, RZ ;  /* 0x000000ffff129224 */ /* 0x000fcc00078e00ff */
[----:B------:R-:W-:-:S11]  /*1bd0*/  @!P1 DMUL R22, R24, R18 ;  /* 0x0000001218169228 */ /* 0x000fd60000000000 */
.L_x_46:
[----:B------:R-:W-:Y:S01]  /*1be0*/  DFMA R26, R26, R22, R22 ;  /* 0x000000161a1a722b */ /* 0x000fe20000000016 */
[----:B------:R-:W-:Y:S01]  /*1bf0*/  IMAD.MOV.U32 R18, RZ, RZ, R4 ;  /* 0x000000ffff127224 */ /* 0x000fe200078e0004 */
[----:B------:R-:W-:Y:S01]  /*1c00*/  DSETP.NEU.AND P0, PT, |R22|, +INF , PT ;  /* 0x7ff000001600742a */ /* 0x000fe20003f0d200 */
[----:B------:R-:W-:-:S07]  /*1c10*/  IMAD.MOV.U32 R19, RZ, RZ, 0x0 ;  /* 0x00000000ff137424 */ /* 0x000fce00078e00ff */
[----:B------:R-:W-:Y:S02]  /*1c20*/  FSEL R20, R22, R26, !P0 ;  /* 0x0000001a16147208 */ /* 0x000fe40004000000 */
[----:B------:R-:W-:Y:S01]  /*1c30*/  FSEL R22, R23, R27, !P0 ;  /* 0x0000001b17167208 */ /* 0x000fe20004000000 */
[----:B------:R-:W-:Y:S06]  /*1c40*/  RET.REL.NODEC R18 `(_Z8timestepifP6Node_t) ;  /* 0xffffffe012ec7950 */ /* 0x000fec0003c3ffff */
.L_x_47:
        /* <DEDUP_REMOVED lines=11> */
.L_x_92:


//--------------------- .text._Z15get_coordinatesiPfP6Node_t --------------------------
	.section	.text._Z15get_coordinatesiPfP6Node_t,"ax",@progbits
	.align	128
        .global         _Z15get_coordinatesiPfP6Node_t
        .type           _Z15get_coordinatesiPfP6Node_t,@function
        .size           _Z15get_coordinatesiPfP6Node_t,(.L_x_99 - _Z15get_coordinatesiPfP6Node_t)
        .other          _Z15get_coordinatesiPfP6Node_t,@"STO_CUDA_ENTRY STV_DEFAULT"
_Z15get_coordinatesiPfP6Node_t:
.text._Z15get_coordinatesiPfP6Node_t:
        /* <DEDUP_REMOVED lines=11> */
[C---:B------:R-:W-:Y:S01]  /*00b0*/  IMAD.IADD R4, R0.reuse, 0x1, R7 ;  /* 0x0000000100047824 */ /* 0x040fe200078e0207 */
[----:B------:R-:W-:Y:S01]  /*00c0*/  IADD3 R9, PT, PT, RZ, -R0, RZ ;  /* 0x80000000ff097210 */ /* 0x000fe20007ffe0ff */
[----:B------:R-:W1:Y:S01]  /*00d0*/  LDCU.64 UR4, c[0x0][0x358] ;  /* 0x00006b00ff0477ac */ /* 0x000e620008000a00 */
[----:B------:R-:W-:Y:S01]  /*00e0*/  ISETP.NE.U32.AND P2, PT, R0, RZ, PT ;  /* 0x000000ff0000720c */ /* 0x000fe20003f45070 */
[----:B------:R-:W-:Y:S01]  /*00f0*/  BSSY.RECONVERGENT B0, `(.L_x_48) ;  /* 0x000002a000007945 */ /* 0x000fe20003800200 */
[C---:B------:R-:W-:Y:S02]  /*0100*/  ISETP.GE.AND P0, PT, R4.reuse, UR6, PT ;  /* 0x0000000604007c0c */ /* 0x040fe4000bf06270 */
[----:B------:R-:W-:Y:S02]  /*0110*/  VIMNMX R5, PT, PT, R4, UR6, !PT ;  /* 0x0000000604057c48 */ /* 0x000fe4000ffe0100 */
[----:B------:R-:W-:-:S04]  /*0120*/  SEL R6, RZ, 0x1, P0 ;  /* 0x00000001ff067807 */ /* 0x000fc80000000000 */
[----:B------:R-:W-:Y:S01]  /*0130*/  IADD3 R5, PT, PT, R5, -R4, -R6 ;  /* 0x8000000405057210 */ /* 0x000fe20007ffe806 */
[----:B0-----:R-:W0:Y:S02]  /*0140*/  MUFU.RCP R8, R8 ;  /* 0x0000000800087308 */ /* 0x001e240000001000 */
[----:B0-----:R-:W-:-:S06]  /*0150*/  IADD3 R2, PT, PT, R8, 0xffffffe, RZ ;  /* 0x0ffffffe08027810 */ /* 0x001fcc0007ffe0ff */
[----:B------:R0:W2:Y:S02]  /*0160*/  F2I.FTZ.U32.TRUNC.NTZ R3, R2 ;  /* 0x0000000200037305 */ /* 0x0000a4000021f000 */
[----:B0-----:R-:W-:Y:S02]  /*0170*/  HFMA2 R2, -RZ, RZ, 0, 0 ;  /* 0x00000000ff027431 */ /* 0x001fe400000001ff */
[----:B--2---:R-:W-:-:S04]  /*0180*/  IMAD R9, R9, R3, RZ ;  /* 0x0000000309097224 */ /* 0x004fc800078e02ff */
[----:B------:R-:W-:-:S06]  /*0190*/  IMAD.HI.U32 R8, R3, R9, R2 ;  /* 0x0000000903087227 */ /* 0x000fcc00078e0002 */
[----:B------:R-:W-:-:S04]  /*01a0*/  IMAD.HI.U32 R9, R8, R5, RZ ;  /* 0x0000000508097227 */ /* 0x000fc800078e00ff */
[----:B------:R-:W-:-:S04]  /*01b0*/  IMAD.MOV R2, RZ, RZ, -R9 ;  /* 0x000000ffff027224 */ /* 0x000fc800078e0a09 */
[----:B------:R-:W-:Y:S02]  /*01c0*/  IMAD R5, R0, R2, R5 ;  /* 0x0000000200057224 */ /* 0x000fe400078e0205 */
[----:B------:R-:W0:Y:S03]  /*01d0*/  LDC.64 R2, c[0x0][0x388] ;  /* 0x0000e200ff027b82 */ /* 0x000e260000000a00 */
[----:B------:R-:W-:-:S13]  /*01e0*/  ISETP.GE.U32.AND P0, PT, R5, R0, PT ;  /* 0x000000000500720c */ /* 0x000fda0003f06070 */
[----:B------:R-:W-:Y:S01]  /*01f0*/  @P0 IADD3 R5, PT, PT, -R0, R5, RZ ;  /* 0x0000000500050210 */ /* 0x000fe20007ffe1ff */
[----:B------:R-:W-:-:S03]  /*0200*/  @P0 VIADD R9, R9, 0x1 ;  /* 0x0000000109090836 */ /* 0x000fc60000000000 */
[----:B------:R-:W-:Y:S02]  /*0210*/  ISETP.GE.U32.AND P1, PT, R5, R0, PT ;  /* 0x000000000500720c */ /* 0x000fe40003f26070 */
[----:B------:R-:W2:Y:S11]  /*0220*/  LDC.64 R4, c[0x0][0x390] ;  /* 0x0000e400ff047b82 */ /* 0x000eb60000000a00 */
[----:B------:R-:W-:-:S02]  /*0230*/  @P1 IADD3 R9, PT, PT, R9, 0x1, RZ ;  /* 0x0000000109091810 */ /* 0x000fc40007ffe0ff */
[----:B------:R-:W-:-:S05]  /*0240*/  @!P2 LOP3.LUT R9, RZ, R0, RZ, 0x33, !PT ;  /* 0x00000000ff09a212 */ /* 0x000fca00078e33ff */
[----:B------:R-:W-:-:S05]  /*0250*/  IMAD.IADD R6, R6, 0x1, R9 ;  /* 0x0000000106067824 */ /* 0x000fca00078e0209 */
[C---:B------:R-:W-:Y:S02]  /*0260*/  LOP3.LUT R8, R6.reuse, 0x3, RZ, 0xc0, !PT ;  /* 0x0000000306087812 */ /* 0x040fe400078ec0ff */
[----:B------:R-:W-:Y:S02]  /*0270*/  ISETP.GE.U32.AND P0, PT, R6, 0x3, PT ;  /* 0x000000030600780c */ /* 0x000fe40003f06070 */
[----:B------:R-:W-:-:S13]  /*0280*/  ISETP.NE.AND P1, PT, R8, 0x3, PT ;  /* 0x000000030800780c */ /* 0x000fda0003f25270 */
[----:B01----:R-:W-:Y:S05]  /*0290*/  @!P1 BRA `(.L_x_49) ;  /* 0x00000000003c9947 */ /* 0x003fea0003800000 */
[----:B------:R-:W0:Y:S01]  /*02a0*/  LDC.64 R12, c[0x0][0x388] ;  /* 0x0000e200ff0c7b82 */ /* 0x000e220000000a00 */
[----:B------:R-:W-:-:S04]  /*02b0*/  IADD3 R6, PT, PT, R6, 0x1, RZ ;  /* 0x0000000106067810 */ /* 0x000fc80007ffe0ff */
[----:B------:R-:W-:-:S03]  /*02c0*/  LOP3.LUT R6, R6, 0x3, RZ, 0xc0, !PT ;  /* 0x0000000306067812 */ /* 0x000fc600078ec0ff */
[----:B------:R-:W1:Y:S01]  /*02d0*/  LDC.64 R14, c[0x0][0x390] ;  /* 0x0000e400ff0e7b82 */ /* 0x000e620000000a00 */
[----:B------:R-:W-:Y:S02]  /*02e0*/  IADD3 R6, PT, PT, -R6, RZ, RZ ;  /* 0x000000ff06067210 */ /* 0x000fe40007ffe1ff */
[----:B0-----:R-:W-:-:S05]  /*02f0*/  IADD3 R12, P1, PT, R12, 0x4, RZ ;  /* 0x000000040c0c7810 */ /* 0x001fca0007f3e0ff */
[----:B------:R-:W-:-:S08]  /*0300*/  IMAD.X R13, RZ, RZ, R13, P1 ;  /* 0x000000ffff0d7224 */ /* 0x000fd000008e060d */
.L_x_50:
[----:B01----:R-:W-:-:S06]  /*0310*/  IMAD.WIDE R10, R7, 0x14, R14 ;  /* 0x00000014070a7825 */ /* 0x003fcc00078e020e */
[----:B------:R-:W3:Y:S01]  /*0320*/  LDG.E R11, desc[UR4][R10.64] ;  /* 0x000000040a0b7981 */ /* 0x000ee2000c1e1900 */
[----:B------:R-:W-:Y:S01]  /*0330*/  IMAD.WIDE R8, R7, 0x4, R12 ;  /* 0x0000000407087825 */ /* 0x000fe200078e020c */
[----:B------:R-:W-:-:S03]  /*0340*/  IADD3 R7, PT, PT, R0, R7, RZ ;  /* 0x0000000700077210 */ /* 0x000fc60007ffe0ff */
[----:B------:R-:W-:-:S05]  /*0350*/  VIADD R6, R6, 0x1 ;  /* 0x0000000106067836 */ /* 0x000fca0000000000 */
[----:B------:R-:W-:Y:S01]  /*0360*/  ISETP.NE.AND P1, PT, R6, RZ, PT ;  /* 0x000000ff0600720c */ /* 0x000fe20003f25270 */
[----:B---3--:R0:W-:-:S12]  /*0370*/  STG.E desc[UR4][R8.64], R11 ;  /* 0x0000000b08007986 */ /* 0x0081d8000c101904 */
[----:B------:R-:W-:Y:S05]  /*0380*/  @P1 BRA `(.L_x_50) ;  /* 0xfffffffc00e01947 */ /* 0x000fea000383ffff */
.L_x_49:
[----:B------:R-:W-:Y:S05]  /*0390*/  BSYNC.RECONVERGENT B0 ;  /* 0x0000000000007941 */ /* 0x000fea0003800200 */
.L_x_48:
[----:B------:R-:W-:Y:S05]  /*03a0*/  @!P0 EXIT ;  /* 0x000000000000894d */ /* 0x000fea0003800000 */
.L_x_51:
[----:B-12---:R-:W-:-:S05]  /*03b0*/  IMAD.WIDE R20, R7, 0x14, R4 ;  /* 0x0000001407147825 */ /* 0x006fca00078e0204 */
[----:B------:R-:W2:Y:S01]  /*03c0*/  LDG.E R23, desc[UR4][R20.64] ;  /* 0x0000000414177981 */ /* 0x000ea2000c1e1900 */
[----:B0-----:R-:W-:-:S04]  /*03d0*/  IMAD.WIDE R8, R7, 0x4, R2 ;  /* 0x0000000407087825 */ /* 0x001fc800078e0202 */
[C---:B------:R-:W-:Y:S01]  /*03e0*/  IMAD.WIDE R10, R0.reuse, 0x14, R20 ;  /* 0x00000014000a7825 */ /* 0x040fe200078e0214 */
[----:B--2---:R1:W-:Y:S04]  /*03f0*/  STG.E desc[UR4][R8.64+0x4], R23 ;  /* 0x0000041708007986 */ /* 0x0043e8000c101904 */
[----:B------:R-:W2:Y:S01]  /*0400*/  LDG.E R25, desc[UR4][R10.64] ;  /* 0x000000040a197981 */ /* 0x000ea2000c1e1900 */
[----:B------:R-:W-:-:S04]  /*0410*/  IMAD.WIDE R12, R0, 0x4, R8 ;  /* 0x00000004000c7825 */ /* 0x000fc800078e0208 */
[C---:B------:R-:W-:Y:S01]  /*0420*/  IMAD.WIDE R14, R0.reuse, 0x14, R10 ;  /* 0x00000014000e7825 */ /* 0x040fe200078e020a */
[----:B--2---:R1:W-:Y:S04]  /*0430*/  STG.E desc[UR4][R12.64+0x4], R25 ;  /* 0x000004190c007986 */ /* 0x0043e8000c101904 */
[----:B------:R-:W2:Y:S01]  /*0440*/  LDG.E R27, desc[UR4][R14.64] ;  /* 0x000000040e1b7981 */ /* 0x000ea2000c1e1900 */
[----:B------:R-:W-:-:S04]  /*0450*/  IMAD.WIDE R16, R0, 0x4, R12 ;  /* 0x0000000400107825 */ /* 0x000fc800078e020c */
[C---:B------:R-:W-:Y:S01]  /*0460*/  IMAD.WIDE R18, R0.reuse, 0x14, R14 ;  /* 0x0000001400127825 */ /* 0x040fe200078e020e */
[----:B--2---:R1:W-:Y:S05]  /*0470*/  STG.E desc[UR4][R16.64+0x4], R27 ;  /* 0x0000041b10007986 */ /* 0x0043ea000c101904 */
[----:B------:R-:W2:Y:S01]  /*0480*/  LDG.E R19, desc[UR4][R18.64] ;  /* 0x0000000412137981 */ /* 0x000ea2000c1e1900 */
[----:B------:R-:W-:-:S04]  /*0490*/  IMAD.WIDE R20, R0, 0x4, R16 ;  /* 0x0000000400147825 */ /* 0x000fc800078e0210 */
[----:B------:R-:W-:-:S05]  /*04a0*/  IMAD R7, R0, 0x4, R7 ;  /* 0x0000000400077824 */ /* 0x000fca00078e0207 */
[----:B------:R-:W-:Y:S01]  /*04b0*/  ISETP.GE.AND P0, PT, R7, UR6, PT ;  /* 0x0000000607007c0c */ /* 0x000fe2000bf06270 */
[----:B--2---:R1:W-:-:S12]  /*04c0*/  STG.E desc[UR4][R20.64+0x4], R19 ;  /* 0x0000041314007986 */ /* 0x0043d8000c101904 */
[----:B------:R-:W-:Y:S05]  /*04d0*/  @!P0 BRA `(.L_x_51) ;  /* 0xfffffffc00b48947 */ /* 0x000fea000383ffff */
[----:B------:R-:W-:Y:S05]  /*04e0*/  EXIT ;  /* 0x000000000000794d */ /* 0x000fea0003800000 */
.L_x_52:
        /* <DEDUP_REMOVED lines=9> */
.L_x_99:


//--------------------- .text._Z12get_velocityiPfP6Node_t --------------------------
	.section	.text._Z12get_velocityiPfP6Node_t,"ax",@progbits
	.align	128
        .global         _Z12get_velocityiPfP6Node_t
        .type           _Z12get_velocityiPfP6Node_t,@function
        .size           _Z12get_velocityiPfP6Node_t,(.L_x_100 - _Z12get_velocityiPfP6Node_t)
        .other          _Z12get_velocityiPfP6Node_t,@"STO_CUDA_ENTRY STV_DEFAULT"
_Z12get_velocityiPfP6Node_t:
.text._Z12get_velocityiPfP6Node_t:
        /* <DEDUP_REMOVED lines=49> */
.L_x_55:
[----:B0-----:R-:W-:-:S06]  /*0310*/  IMAD.WIDE R10, R7, 0x14, R12 ;  /* 0x00000014070a7825 */ /* 0x001fcc00078e020c */
[----:B------:R-:W3:Y:S01]  /*0320*/  LDG.E R11, desc[UR4][R10.64] ;  /* 0x000000040a0b7981 */ /* 0x000ee2000c1e1900 */
[----:B-1----:R-:W-:Y:S01]  /*0330*/  IMAD.WIDE R8, R7, 0x4, R14 ;  /* 0x0000000407087825 */ /* 0x002fe200078e020e */
[----:B------:R-:W-:-:S03]  /*0340*/  IADD3 R7, PT, PT, R0, R7, RZ ;  /* 0x0000000700077210 */ /* 0x000fc60007ffe0ff */
[----:B------:R-:W-:-:S05]  /*0350*/  VIADD R6, R6, 0x1 ;  /* 0x0000000106067836 */ /* 0x000fca0000000000 */
[----:B------:R-:W-:Y:S01]  /*0360*/  ISETP.NE.AND P1, PT, R6, RZ, PT ;  /* 0x000000ff0600720c */ /* 0x000fe20003f25270 */
[----:B---3--:R0:W-:-:S12]  /*0370*/  STG.E desc[UR4][R8.64], R11 ;  /* 0x0000000b08007986 */ /* 0x0081d8000c101904 */
[----:B------:R-:W-:Y:S05]  /*0380*/  @P1 BRA `(.L_x_55) ;  /* 0xfffffffc00e01947 */ /* 0x000fea000383ffff */
.L_x_54:
[----:B------:R-:W-:Y:S05]  /*0390*/  BSYNC.RECONVERGENT B0 ;  /* 0x0000000000007941 */ /* 0x000fea0003800200 */
.L_x_53:
[----:B------:R-:W-:Y:S05]  /*03a0*/  @!P0 EXIT ;  /* 0x000000000000894d */ /* 0x000fea0003800000 */
.L_x_56:
[----:B01----:R-:W-:-:S05]  /*03b0*/  IMAD.WIDE R8, R7, 0x14, R2 ;  /* 0x0000001407087825 */ /* 0x003fca00078e0202 */
[----:B------:R-:W3:Y:S01]  /*03c0*/  LDG.E R23, desc[UR4][R8.64+0xc] ;  /* 0x00000c0408177981 */ /* 0x000ee2000c1e1900 */
[----:B--2---:R-:W-:-:S04]  /*03d0*/  IMAD.WIDE R20, R7, 0x4, R4 ;  /* 0x0000000407147825 */ /* 0x004fc800078e0204 */
[C---:B------:R-:W-:Y:S01]  /*03e0*/  IMAD.WIDE R14, R0.reuse, 0x14, R8 ;  /* 0x00000014000e7825 */ /* 0x040fe200078e0208 */
[----:B---3--:R1:W-:Y:S04]  /*03f0*/  STG.E desc[UR4][R20.64], R23 ;  /* 0x0000001714007986 */ /* 0x0083e8000c101904 */
        /* <DEDUP_REMOVED lines=15> */
.L_x_57:
        /* <DEDUP_REMOVED lines=9> */
.L_x_100:


//--------------------- .text._Z12create_nodesiP6Node_t --------------------------
	.section	.text._Z12create_nodesiP6Node_t,"ax",@progbits
	.align	128
        .global         _Z12create_nodesiP6Node_t
        .type           _Z12create_nodesiP6Node_t,@function
        .size           _Z12create_nodesiP6Node_t,(.L_x_95 - _Z12create_nodesiP6Node_t)
        .other          _Z12create_nodesiP6Node_t,@"STO_CUDA_ENTRY STV_DEFAULT"
_Z12create_nodesiP6Node_t:
.text._Z12create_nodesiP6Node_t:
[----:B------:R-:W0:Y:S01]  /*0000*/  LDC R1, c[0x0][0x37c] ;  /* 0x0000df00ff017b82 */ /* 0x000e220000000800 */
[----:B------:R-:W1:Y:S07]  /*0010*/  S2R R2, SR_TID.X ;  /* 0x0000000000027919 */ /* 0x000e6e0000002100 */
[----:B------:R-:W1:Y:S01]  /*0020*/  S2UR UR5, SR_CTAID.X ;  /* 0x00000000000579c3 */ /* 0x000e620000002500 */
[----:B------:R-:W2:Y:S01]  /*0030*/  LDCU UR4, c[0x0][0x380] ;  /* 0x00007000ff0477ac */ /* 0x000ea20008000800 */
[----:B0-----:R-:W-:-:S06]  /*0040*/  VIADD R1, R1, 0xffffffd8 ;  /* 0xffffffd801017836 */ /* 0x001fcc0000000000 */
[----:B------:R-:W1:Y:S02]  /*0050*/  LDC R17, c[0x0][0x360] ;  /* 0x0000d800ff117b82 */ /* 0x000e640000000800 */
[----:B-1----:R-:W-:-:S05]  /*0060*/  IMAD R2, R17, UR5, R2 ;  /* 0x0000000511027c24 */ /* 0x002fca000f8e0202 */
[----:B--2---:R-:W-:-:S13]  /*0070*/  ISETP.GE.AND P0, PT, R2, UR4, PT ;  /* 0x0000000402007c0c */ /* 0x004fda000bf06270 */
[----:B------:R-:W-:Y:S05]  /*0080*/  @P0 EXIT ;  /* 0x000000000000094d */ /* 0x000fea0003800000 */
[----:B------:R-:W-:Y:S01]  /*0090*/  UIADD3 UR4, UPT, UPT, UR4, -0x1, URZ ;  /* 0xffffffff04047890 */ /* 0x000fe2000fffe0ff */
[----:B------:R-:W0:Y:S01]  /*00a0*/  LDC.64 R20, c[0x0][0x388] ;  /* 0x0000e200ff147b82 */ /* 0x000e220000000a00 */
[----:B------:R-:W1:Y:S04]  /*00b0*/  LDCU UR5, c[0x0][0x370] ;  /* 0x00006e00ff0577ac */ /* 0x000e680008000800 */
[----:B------:R-:W-:Y:S01]  /*00c0*/  I2FP.F32.S32 R3, UR4 ;  /* 0x0000000400037c45 */ /* 0x000fe20008201400 */
[----:B------:R-:W2:Y:S03]  /*00d0*/  LDCU.64 UR6, c[0x0][0x358] ;  /* 0x00006b00ff0677ac */ /* 0x000ea60008000a00 */
[----:B------:R3:W4:Y:S01]  /*00e0*/  F2F.F64.F32 R18, R3 ;  /* 0x0000000300127310 */ /* 0x0007220000201800 */
[----:B------:R-:W0:Y:S01]  /*00f0*/  LDCU UR12, c[0x0][0x380] ;  /* 0x00007000ff0c77ac */ /* 0x000e220008000800 */
[----:B------:R-:W0:Y:S01]  /*0100*/  LDCU.64 UR10, c[0x4][0x8] ;  /* 0x01000100ff0a77ac */ /* 0x000e220008000a00 */
[----:B-1-3--:R-:W-:-:S07]  /*0110*/  IMAD R17, R17, UR5, RZ ;  /* 0x0000000511117c24 */ /* 0x00afce000f8e02ff */
.L_x_64:
[----:B-1--4-:R-:W1:Y:S01]  /*0120*/  MUFU.RCP64H R5, R19 ;  /* 0x0000001300057308 */ /* 0x012e620000001800 */
[----:B------:R-:W-:Y:S01]  /*0130*/  IMAD.MOV.U32 R4, RZ, RZ, 0x1 ;  /* 0x00000001ff047424 */ /* 0x000fe200078e00ff */
[----:B------:R-:W-:Y:S01]  /*0140*/  I2FP.F32.S32 R0, R2 ;  /* 0x0000000200007245 */ /* 0x000fe20000201400 */
[----:B------:R-:W-:Y:S01]  /*0150*/  UMOV UR8, 0x54442d18 ;  /* 0x54442d1800087882 */ /* 0x000fe20000000000 */
[----:B------:R-:W-:Y:S01]  /*0160*/  UMOV UR9, 0x400921fb ;  /* 0x400921fb00097882 */ /* 0x000fe20000000000 */
[----:B------:R-:W-:Y:S02]  /*0170*/  BSSY.RECONVERGENT B0, `(.L_x_58) ;  /* 0x0000014000007945 */ /* 0x000fe40003800200 */
[----:B------:R-:W-:-:S04]  /*0180*/  FADD R12, R0, R0 ;  /* 0x00000000000c7221 */ /* 0x000fc80000000000 */
[----:B------:R-:W3:Y:S01]  /*0190*/  F2F.F64.F32 R8, R12 ;  /* 0x0000000c00087310 */ /* 0x000ee20000201800 */
[----:B-1----:R-:W-:-:S08]  /*01a0*/  DFMA R6, -R18, R4, 1 ;  /* 0x3ff000001206742b */ /* 0x002fd00000000104 */
[----:B------:R-:W-:Y:S02]  /*01b0*/  DFMA R6, R6, R6, R6 ;  /* 0x000000060606722b */ /* 0x000fe40000000006 */
[----:B---3--:R-:W-:-:S06]  /*01c0*/  DMUL R8, R8, UR8 ;  /* 0x0000000808087c28 */ /* 0x008fcc0008000000 */
[----:B------:R-:W-:-:S04]  /*01d0*/  DFMA R6, R4, R6, R4 ;  /* 0x000000060406722b */ /* 0x000fc80000000004 */
[----:B------:R-:W-:-:S04]  /*01e0*/  FSETP.GEU.AND P1, PT, |R9|, 6.5827683646048100446e-37, PT ;  /* 0x036000000900780b */ /* 0x000fc80003f2e200 */
        /* <DEDUP_REMOVED lines=8> */
[----:B------:R-:W-:-:S07]  /*0270*/  MOV R4, 0x290 ;  /* 0x0000029000047802 */ /* 0x000fce0000000f00 */
[----:B0-2---:R-:W-:Y:S05]  /*0280*/  CALL.REL.NOINC `($__internal_2_$__cuda_sm20_div_rn_f64_full) ;  /* 0x0000000400647944 */ /* 0x005fea0003c00000 */
[----:B------:R-:W-:Y:S02]  /*0290*/  IMAD.MOV.U32 R4, RZ, RZ, R12 ;  /* 0x000000ffff047224 */ /* 0x000fe400078e000c */
[----:B------:R-:W-:-:S07]  /*02a0*/  IMAD.MOV.U32 R5, RZ, RZ, R13 ;  /* 0x000000ffff057224 */ /* 0x000fce00078e000d */
.L_x_59:
[----:B0-2---:R-:W-:Y:S05]  /*02b0*/  BSYNC.RECONVERGENT B0 ;  /* 0x0000000000007941 */ /* 0x005fea0003800200 */
.L_x_58:
[----:B------:R-:W-:Y:S01]  /*02c0*/  DSETP.NEU.AND P0, PT, |R4|, +INF , PT ;  /* 0x7ff000000400742a */ /* 0x000fe20003f0d200 */
[----:B------:R-:W-:-:S13]  /*02d0*/  BSSY.RECONVERGENT B0, `(.L_x_60) ;  /* 0x000001a000007945 */ /* 0x000fda0003800200 */
[----:B------:R-:W-:Y:S01]  /*02e0*/  @!P0 DMUL R26, RZ, R4 ;  /* 0x00000004ff1a8228 */ /* 0x000fe20000000000 */
[----:B------:R-:W-:Y:S01]  /*02f0*/  @!P0 IMAD.MOV.U32 R16, RZ, RZ, RZ ;  /* 0x000000ffff108224 */ /* 0x000fe200078e00ff */
[----:B------:R-:W-:Y:S09]  /*0300*/  @!P0 BRA `(.L_x_61) ;  /* 0x0000000000588947 */ /* 0x000ff20003800000 */
[----:B------:R-:W-:Y:S01]  /*0310*/  UMOV UR8, 0x6dc9c883 ;  /* 0x6dc9c88300087882 */ /* 0x000fe20000000000 */
[----:B------:R-:W-:Y:S01]  /*0320*/  UMOV UR9, 0x3fe45f30 ;  /* 0x3fe45f3000097882 */ /* 0x000fe20000000000 */
[C---:B------:R-:W-:Y:S02]  /*0330*/  DSETP.GE.AND P0, PT, |R4|.reuse, 2.14748364800000000000e+09, PT ;  /* 0x41e000000400742a */ /* 0x040fe40003f06200 */
[----:B------:R-:W-:Y:S01]  /*0340*/  DMUL R6, R4, UR8 ;  /* 0x0000000804067c28 */ /* 0x000fe20008000000 */
[----:B------:R-:W-:Y:S01]  /*0350*/  UMOV UR8, 0x54442d18 ;  /* 0x54442d1800087882 */ /* 0x000fe20000000000 */
[----:B------:R-:W-:-:S04]  /*0360*/  UMOV UR9, 0x3ff921fb ;  /* 0x3ff921fb00097882 */ /* 0x000fc80000000000 */
        /* <DEDUP_REMOVED lines=12> */
[----:B------:R-:W-:Y:S05]  /*0430*/  CALL.REL.NOINC `($_Z12create_nodesiP6Node_t$__internal_trig_reduction_slowpathd) ;  /* 0x0000001000047944 */ /* 0x000fea0003c00000 */
[----:B------:R-:W-:Y:S02]  /*0440*/  IMAD.MOV.U32 R16, RZ, RZ, R7 ;  /* 0x000000ffff107224 */ /* 0x000fe400078e0007 */
[----:B------:R-:W-:Y:S02]  /*0450*/  IMAD.MOV.U32 R26, RZ, RZ, R12 ;  /* 0x000000ffff1a7224 */ /* 0x000fe400078e000c */
[----:B------:R-:W-:-:S07]  /*0460*/  IMAD.MOV.U32 R27, RZ, RZ, R13 ;  /* 0x000000ffff1b7224 */ /* 0x000fce00078e000d */
.L_x_61:
[----:B------:R-:W-:Y:S05]  /*0470*/  BSYNC.RECONVERGENT B0 ;  /* 0x0000000000007941 */ /* 0x000fea0003800200 */
.L_x_60:
        /* <DEDUP_REMOVED lines=9> */
[----:B------:R-:W-:Y:S01]  /*0510*/  DMUL R24, R26, R26 ;  /* 0x0000001a1a187228 */ /* 0x000fe20000000000 */
[----:B------:R-:W-:Y:S01]  /*0520*/  FCHK P1, R0, R3 ;  /* 0x0000000300007302 */ /* 0x000fe20000020000 */
[----:B------:R-:W-:Y:S01]  /*0530*/  ISETP.NE.U32.AND P0, PT, R22, 0x1, PT ;  /* 0x000000011600780c */ /* 0x000fe20003f05070 */
[----:B------:R-:W-:Y:S01]  /*0540*/  IMAD.MOV.U32 R22, RZ, RZ, 0x20fd8164 ;  /* 0x20fd8164ff167424 */ /* 0x000fe200078e00ff */
[----:B------:R-:W-:Y:S01]  /*0550*/  ISETP.GE.AND P2, PT, R2, UR4, PT ;  /* 0x0000000402007c0c */ /* 0x000fe2000bf46270 */
[----:B------:R-:W-:Y:S01]  /*0560*/  BSSY.RECONVERGENT B0, `(.L_x_62) ;  /* 0x0000022000007945 */ /* 0x000fe20003800200 */
[----:B------:R-:W-:-:S02]  /*0570*/  FSEL R23, -R23, 0.11223486810922622681, !P0 ;  /* 0x3de5db6517177808 */ /* 0x000fc40004000100 */
[----:B------:R-:W-:-:S06]  /*0580*/  FSEL R22, R22, -8.06006814911005101289e+34, !P0 ;  /* 0xf9785eba16167808 */ /* 0x000fcc0004000000 */
[----:B--2---:R-:W-:-:S08]  /*0590*/  DFMA R4, R24, R22, R4 ;  /* 0x000000161804722b */ /* 0x004fd00000000004 */
[----:B------:R-:W-:-:S08]  /*05a0*/  DFMA R4, R24, R4, R6 ;  /* 0x000000041804722b */ /* 0x000fd00000000006 */
[----:B---3--:R-:W-:Y:S01]  /*05b0*/  DFMA R4, R24, R4, R8 ;  /* 0x000000041804722b */ /* 0x008fe20000000008 */
[----:B------:R-:W0:Y:S01]  /*05c0*/  MUFU.RCP R8, R3 ;  /* 0x0000000300087308 */ /* 0x000e220000001000 */
[----:B------:R-:W-:-:S06]  /*05d0*/  VIADD R9, R2, 0xffffffff ;  /* 0xffffffff02097836 */ /* 0x000fcc0000000000 */
[----:B------:R-:W-:Y:S01]  /*05e0*/  DFMA R4, R24, R4, R10 ;  /* 0x000000041804722b */ /* 0x000fe2000000000a */
[----:B------:R-:W-:Y:S02]  /*05f0*/  VIADD R11, R2, 0x1 ;  /* 0x00000001020b7836 */ /* 0x000fe40000000000 */
[----:B------:R-:W-:-:S05]  /*0600*/  @P2 IMAD.MOV R11, RZ, RZ, R2 ;  /* 0x000000ffff0b2224 */ /* 0x000fca00078e0202 */
        /* <DEDUP_REMOVED lines=8> */
[----:B------:R-:W-:Y:S01]  /*0690*/  FSEL R7, R7, R5, !P0 ;  /* 0x0000000507077208 */ /* 0x000fe20004000000 */
[----:B0-----:R-:W-:Y:S01]  /*06a0*/  FFMA R5, -R3, R8, 1 ;  /* 0x3f80000003057423 */ /* 0x001fe20000000108 */
[----:B------:R-:W-:Y:S02]  /*06b0*/  FSEL R6, R6, R4, !P0 ;  /* 0x0000000406067208 */ /* 0x000fe40004000000 */
[----:B------:R-:W-:Y:S01]  /*06c0*/  ISETP.GT.AND P0, PT, R2, RZ, PT ;  /* 0x000000ff0200720c */ /* 0x000fe20003f04270 */
[----:B------:R-:W-:Y:S01]  /*06d0*/  FFMA R5, R8, R5, R8 ;  /* 0x0000000508057223 */ /* 0x000fe20000000008 */
[----:B------:R0:W1:Y:S03]  /*06e0*/  F2F.F32.F64 R7, R6 ;  /* 0x0000000600077310 */ /* 0x0000660000301000 */
[----:B------:R-:W-:-:S04]  /*06f0*/  FFMA R4, R0, R5, RZ ;  /* 0x0000000500047223 */ /* 0x000fc800000000ff */
[----:B------:R-:W-:-:S04]  /*0700*/  FFMA R8, -R3, R4, R0 ;  /* 0x0000000403087223 */ /* 0x000fc80000000100 */
[----:B------:R-:W-:Y:S01]  /*0710*/  FFMA R13, R5, R8, R4 ;  /* 0x00000008050d7223 */ /* 0x000fe20000000004 */
[----:B------:R-:W-:-:S04]  /*0720*/  IMAD.WIDE R4, R2, 0x14, R20 ;  /* 0x0000001402047825 */ /* 0x000fc800078e0214 */
[----:B------:R-:W-:Y:S01]  /*0730*/  @!P0 IMAD.MOV R9, RZ, RZ, R2 ;  /* 0x000000ffff098224 */ /* 0x000fe200078e0202 */
[----:B01----:R-:W-:Y:S06]  /*0740*/  @!P1 BRA `(.L_x_63) ;  /* 0x00000000000c9947 */ /* 0x003fec0003800000 */
[----:B------:R-:W-:-:S07]  /*0750*/  MOV R6, 0x770 ;  /* 0x0000077000067802 */ /* 0x000fce0000000f00 */
[----:B------:R-:W-:Y:S05]  /*0760*/  CALL.REL.NOINC `($__internal_3_$__cuda_sm3x_div_rn_noftz_f32_slowpath) ;  /* 0x0000000400947944 */ /* 0x000fea0003c00000 */
[----:B------:R-:W-:-:S07]  /*0770*/  IMAD.MOV.U32 R13, RZ, RZ, R0 ;  /* 0x000000ffff0d7224 */ /* 0x000fce00078e0000 */
.L_x_63:
[----:B------:R-:W-:Y:S05]  /*0780*/  BSYNC.RECONVERGENT B0 ;  /* 0x0000000000007941 */ /* 0x000fea0003800200 */
.L_x_62:
[----:B------:R1:W-:Y:S01]  /*0790*/  STG.E desc[UR6][R4.64], R13 ;  /* 0x0000000d04007986 */ /* 0x0003e2000c101906 */
[----:B------:R-:W-:-:S03]  /*07a0*/  IMAD.IADD R2, R17, 0x1, R2 ;  /* 0x0000000111027824 */ /* 0x000fc600078e0202 */
[----:B------:R1:W-:Y:S02]  /*07b0*/  STG.E desc[UR6][R4.64+0x4], R9 ;  /* 0x0000040904007986 */ /* 0x0003e4000c101906 */
[----:B------:R-:W-:Y:S02]  /*07c0*/  ISETP.GE.AND P0, PT, R2, UR12, PT ;  /* 0x0000000c02007c0c */ /* 0x000fe4000bf06270 */
[----:B------:R1:W-:Y:S04]  /*07d0*/  STG.E desc[UR6][R4.64+0x8], R11 ;  /* 0x0000080b04007986 */ /* 0x0003e8000c101906 */
[----:B------:R1:W-:Y:S04]  /*07e0*/  STG.E desc[UR6][R4.64+0xc], R7 ;  /* 0x00000c0704007986 */ /* 0x0003e8000c101906 */
[----:B------:R1:W-:Y:S03]  /*07f0*/  STG.E desc[UR6][R4.64+0x10], RZ ;  /* 0x000010ff04007986 */ /* 0x0003e6000c101906 */
[----:B------:R-:W-:Y:S05]  /*0800*/  @!P0 BRA `(.L_x_64) ;  /* 0xfffffff800448947 */ /* 0x000fea000383ffff */
[----:B------:R-:W-:Y:S05]  /*0810*/  EXIT ;  /* 0x000000000000794d */ /* 0x000fea0003800000 */
        .weak           $__internal_2_$__cuda_sm20_div_rn_f64_full
        .type           $__internal_2_$__cuda_sm20_div_rn_f64_full,@function
        .size           $__internal_2_$__cuda_sm20_div_rn_f64_full,($__internal_3_$__cuda_sm3x_div_rn_noftz_f32_slowpath - $__internal_2_$__cuda_sm20_div_rn_f64_full)
$__internal_2_$__cuda_sm20_div_rn_f64_full:
        /* <DEDUP_REMOVED lines=33> */
[----:B------:R-:W-:Y:S01]  /*0a30*/  @!P2 LOP3.LUT R15, R11, 0x7ff00000, RZ, 0xc0, !PT ;  /* 0x7ff000000b0fa812 */ /* 0x000fe200078ec0ff */
[----:B------:R-:W-:-:S04]  /*0a40*/  VIADD R13, R24, 0xffffffff ;  /* 0xffffffff180d7836 */ /* 0x000fc80000000000 */
[----:B------:R-:W-:-:S05]  /*0a50*/  VIADD R12, R15, 0xffffffff ;  /* 0xffffffff0f0c7836 */ /* 0x000fca0000000000 */
[----:B------:R-:W-:-:S04]  /*0a60*/  ISETP.GT.U32.AND P0, PT, R12, 0x7feffffe, PT ;  /* 0x7feffffe0c00780c */ /* 0x000fc80003f04070 */
        /* <DEDUP_REMOVED lines=29> */
.L_x_66:
        /* <DEDUP_REMOVED lines=16> */
.L_x_69:
[----:B------:R-:W-:Y:S01]  /*0d40*/  LOP3.LUT R13, R19, 0x80000, RZ, 0xfc, !PT ;  /* 0x00080000130d7812 */ /* 0x000fe200078efcff */
[----:B------:R-:W-:Y:S01]  /*0d50*/  IMAD.MOV.U32 R12, RZ, RZ, R18 ;  /* 0x000000ffff0c7224 */ /* 0x000fe200078e0012 */
[----:B------:R-:W-:Y:S06]  /*0d60*/  BRA `(.L_x_67) ;  /* 0x0000000000087947 */ /* 0x000fec0003800000 */
.L_x_68:
[----:B------:R-:W-:Y:S01]  /*0d70*/  LOP3.LUT R13, R9, 0x80000, RZ, 0xfc, !PT ;  /* 0x00080000090d7812 */ /* 0x000fe200078efcff */
[----:B------:R-:W-:-:S07]  /*0d80*/  IMAD.MOV.U32 R12, RZ, RZ, R8 ;  /* 0x000000ffff0c7224 */ /* 0x000fce00078e0008 */
.L_x_67:
[----:B------:R-:W-:Y:S05]  /*0d90*/  BSYNC.RECONVERGENT B1 ;  /* 0x0000000000017941 */ /* 0x000fea0003800200 */
.L_x_65:
[----:B------:R-:W-:-:S04]  /*0da0*/  IMAD.MOV.U32 R5, RZ, RZ, 0x0 ;  /* 0x00000000ff057424 */ /* 0x000fc800078e00ff */
[----:B------:R-:W-:Y:S05]  /*0db0*/  RET.REL.NODEC R4 `(_Z12create_nodesiP6Node_t) ;  /* 0xfffffff004907950 */ /* 0x000fea0003c3ffff */
        .weak           $__internal_3_$__cuda_sm3x_div_rn_noftz_f32_slowpath
        .type           $__internal_3_$__cuda_sm3x_div_rn_noftz_f32_slowpath,@function
        .size           $__internal_3_$__cuda_sm3x_div_rn_noftz_f32_slowpath,($_Z12create_nodesiP6Node_t$__internal_trig_reduction_slowpathd - $__internal_3_$__cuda_sm3x_div_rn_noftz_f32_slowpath)
$__internal_3_$__cuda_sm3x_div_rn_noftz_f32_slowpath:
[--C-:B------:R-:W-:Y:S01]  /*0dc0*/  SHF.R.U32.HI R8, RZ, 0x17, R3.reuse ;  /* 0x00000017ff087819 */ /* 0x100fe20000011603 */
[----:B------:R-:W-:Y:S01]  /*0dd0*/  BSSY.RECONVERGENT B1, `(.L_x_70) ;  /* 0x0000064000017945 */ /* 0x000fe20003800200 */
[--C-:B------:R-:W-:Y:S01]  /*0de0*/  SHF.R.U32.HI R10, RZ, 0x17, R0.reuse ;  /* 0x00000017ff0a7819 */ /* 0x100fe20000011600 */
[----:B------:R-:W-:Y:S01]  /*0df0*/  IMAD.MOV.U32 R12, RZ, RZ, R0 ;  /* 0x000000ffff0c7224 */ /* 0x000fe200078e0000 */
[----:B------:R-:W-:Y:S01]  /*0e00*/  LOP3.LUT R8, R8, 0xff, RZ, 0xc0, !PT ;  /* 0x000000ff08087812 */ /* 0x000fe200078ec0ff */
[----:B------:R-:W-:Y:S01]  /*0e10*/  IMAD.MOV.U32 R13, RZ, RZ, R3 ;  /* 0x000000ffff0d7224 */ /* 0x000fe200078e0003 */
[----:B------:R-:W-:-:S03]  /*0e20*/  LOP3.LUT R15, R10, 0xff, RZ, 0xc0, !PT ;  /* 0x000000ff0a0f7812 */ /* 0x000fc600078ec0ff */
[----:B------:R-:W-:Y:S02]  /*0e30*/  VIADD R14, R8, 0xffffffff ;  /* 0xffffffff080e7836 */ /* 0x000fe40000000000 */
[----:B------:R-:W-:-:S03]  /*0e40*/  VIADD R16, R15, 0xffffffff ;  /* 0xffffffff0f107836 */ /* 0x000fc60000000000 */
[----:B------:R-:W-:-:S04]  /*0e50*/  ISETP.GT.U32.AND P0, PT, R14, 0xfd, PT ;  /* 0x000000fd0e00780c */ /* 0x000fc80003f04070 */
[----:B------:R-:W-:-:S13]  /*0e60*/  ISETP.GT.U32.OR P0, PT, R16, 0xfd, P0 ;  /* 0x000000fd1000780c */ /* 0x000fda0000704470 */
[----:B------:R-:W-:Y:S01]  /*0e70*/  @!P0 IMAD.MOV.U32 R10, RZ, RZ, RZ ;  /* 0x000000ffff0a8224 */ /* 0x000fe200078e00ff */
[----:B------:R-:W-:Y:S06]  /*0e80*/  @!P0 BRA `(.L_x_71) ;  /* 0x00000000005c8947 */ /* 0x000fec0003800000 */
[----:B------:R-:W-:Y:S02]  /*0e90*/  FSETP.GTU.FTZ.AND P1, PT, |R3|, +INF , PT ;  /* 0x7f8000000300780b */ /* 0x000fe40003f3c200 */
[----:B------:R-:W-:-:S04]  /*0ea0*/  FSETP.GTU.FTZ.AND P0, PT, |R0|, +INF , PT ;  /* 0x7f8000000000780b */ /* 0x000fc80003f1c200 */
[----:B------:R-:W-:-:S13]  /*0eb0*/  PLOP3.LUT P0, PT, P0, P1, PT, 0xf8, 0x8f ;  /* 0x00000000008f781c */ /* 0x000fda0000703f70 */
[----:B------:R-:W-:Y:S05]  /*0ec0*/  @P0 BRA `(.L_x_72) ;  /* 0x00000004004c0947 */ /* 0x000fea0003800000 */
[----:B------:R-:W-:-:S13]  /*0ed0*/  LOP3.LUT P0, RZ, R13, 0x7fffffff, R12, 0xc8, !PT ;  /* 0x7fffffff0dff7812 */ /* 0x000fda000780c80c */
[----:B------:R-:W-:Y:S05]  /*0ee0*/  @!P0 BRA `(.L_x_73) ;  /* 0x00000004003c8947 */ /* 0x000fea0003800000 */
[C---:B------:R-:W-:Y:S02]  /*0ef0*/  FSETP.NEU.FTZ.AND P2, PT, |R0|.reuse, +INF , PT ;  /* 0x7f8000000000780b */ /* 0x040fe40003f5d200 */
[----:B------:R-:W-:Y:S02]  /*0f00*/  FSETP.NEU.FTZ.AND P1, PT, |R3|, +INF , PT ;  /* 0x7f8000000300780b */ /* 0x000fe40003f3d200 */
[----:B------:R-:W-:-:S11]  /*0f10*/  FSETP.NEU.FTZ.AND P0, PT, |R0|, +INF , PT ;  /* 0x7f8000000000780b */ /* 0x000fd60003f1d200 */
[----:B------:R-:W-:Y:S05]  /*0f20*/  @!P1 BRA !P2, `(.L_x_73) ;  /* 0x00000004002c9947 */ /* 0x000fea0005000000 */
[----:B------:R-:W-:-:S04]  /*0f30*/  LOP3.LUT P2, RZ, R12, 0x7fffffff, RZ, 0xc0, !PT ;  /* 0x7fffffff0cff7812 */ /* 0x000fc8000784c0ff */
[----:B------:R-:W-:-:S13]  /*0f40*/  PLOP3.LUT P1, PT, P1, P2, PT, 0x2f, 0xf2 ;  /* 0x0000000000f2781c */ /* 0x000fda0000f24577 */
[----:B------:R-:W-:Y:S05]  /*0f50*/  @P1 BRA `(.L_x_74) ;  /* 0x0000000400181947 */ /* 0x000fea0003800000 */
[----:B------:R-:W-:-:S04]  /*0f60*/  LOP3.LUT P1, RZ, R13, 0x7fffffff, RZ, 0xc0, !PT ;  /* 0x7fffffff0dff7812 */ /* 0x000fc8000782c0ff */
[----:B------:R-:W-:-:S13]  /*0f70*/  PLOP3.LUT P0, PT, P0, P1, PT, 0x2f, 0xf2 ;  /* 0x0000000000f2781c */ /* 0x000fda0000702577 */
[----:B------:R-:W-:Y:S05]  /*0f80*/  @P0 BRA `(.L_x_75) ;  /* 0x0000000400000947 */ /* 0x000fea0003800000 */
[----:B------:R-:W-:Y:S02]  /*0f90*/  ISETP.GE.AND P0, PT, R16, RZ, PT ;  /* 0x000000ff1000720c */ /* 0x000fe40003f06270 */
[----:B------:R-:W-:-:S11]  /*0fa0*/  ISETP.GE.AND P1, PT, R14, RZ, PT ;  /* 0x000000ff0e00720c */ /* 0x000fd60003f26270 */
[----:B------:R-:W-:Y:S02]  /*0fb0*/  @P0 IMAD.MOV.U32 R10, RZ, RZ, RZ ;  /* 0x000000ffff0a0224 */ /* 0x000fe400078e00ff */
[----:B------:R-:W-:Y:S01]  /*0fc0*/  @!P0 FFMA R12, R0, 1.84467440737095516160e+19, RZ ;  /* 0x5f800000000c8823 */ /* 0x000fe200000000ff */
[----:B------:R-:W-:Y:S02]  /*0fd0*/  @!P0 IMAD.MOV.U32 R10, RZ, RZ, -0x40 ;  /* 0xffffffc0ff0a8424 */ /* 0x000fe400078e00ff */
[----:B------:R-:W-:Y:S02]  /*0fe0*/  @!P1 FFMA R13, R3, 1.84467440737095516160e+19, RZ ;  /* 0x5f800000030d9823 */ /* 0x000fe400000000ff */
[----:B------:R-:W-:-:S07]  /*0ff0*/  @!P1 VIADD R10, R10, 0x40 ;  /* 0x000000400a0a9836 */ /* 0x000fce0000000000 */
.L_x_71:
[----:B------:R-:W-:Y:S01]  /*1000*/  LEA R0, R8, 0xc0800000, 0x17 ;  /* 0xc080000008007811 */ /* 0x000fe200078eb8ff */
[----:B------:R-:W-:Y:S01]  /*1010*/  VIADD R15, R15, 0xffffff81 ;  /* 0xffffff810f0f7836 */ /* 0x000fe20000000000 */
[----:B------:R-:W-:Y:S03]  /*1020*/  BSSY.RECONVERGENT B2, `(.L_x_76) ;  /* 0x0000035000027945 */ /* 0x000fe60003800200 */
[----:B------:R-:W-:Y:S02]  /*1030*/  IMAD.IADD R14, R13, 0x1, -R0 ;  /* 0x000000010d0e7824 */ /* 0x000fe400078e0a00 */
[C---:B------:R-:W-:Y:S01]  /*1040*/  IMAD R0, R15.reuse, -0x800000, R12 ;  /* 0xff8000000f007824 */ /* 0x040fe200078e020c */
[----:B------:R-:W-:Y:S01]  /*1050*/  IADD3 R15, PT, PT, R15, 0x7f, -R8 ;  /* 0x0000007f0f0f7810 */ /* 0x000fe20007ffe808 */
[----:B------:R-:W0:Y:S01]  /*1060*/  MUFU.RCP R13, R14 ;  /* 0x0000000e000d7308 */ /* 0x000e220000001000 */
[----:B------:R-:W-:-:S03]  /*1070*/  FADD.FTZ R23, -R14, -RZ ;  /* 0x800000ff0e177221 */ /* 0x000fc60000010100 */
[----:B------:R-:W-:Y:S02]  /*1080*/  IMAD.IADD R15, R15, 0x1, R10 ;  /* 0x000000010f0f7824 */ /* 0x000fe400078e020a */
[----:B0-----:R-:W-:-:S04]  /*1090*/  FFMA R16, R13, R23, 1 ;  /* 0x3f8000000d107423 */ /* 0x001fc80000000017 */
[----:B------:R-:W-:-:S04]  /*10a0*/  FFMA R13, R13, R16, R13 ;  /* 0x000000100d0d7223 */ /* 0x000fc8000000000d */
[----:B------:R-:W-:-:S04]  /*10b0*/  FFMA R12, R0, R13, RZ ;  /* 0x0000000d000c7223 */ /* 0x000fc800000000ff */
[----:B------:R-:W-:-:S04]  /*10c0*/  FFMA R16, R23, R12, R0 ;  /* 0x0000000c17107223 */ /* 0x000fc80000000000 */
[----:B------:R-:W-:-:S04]  /*10d0*/  FFMA R12, R13, R16, R12 ;  /* 0x000000100d0c7223 */ /* 0x000fc8000000000c */
[----:B------:R-:W-:-:S04]  /*10e0*/  FFMA R23, R23, R12, R0 ;  /* 0x0000000c17177223 */ /* 0x000fc80000000000 */
[----:B------:R-:W-:-:S05]  /*10f0*/  FFMA R0, R13, R23, R12 ;  /* 0x000000170d007223 */ /* 0x000fca000000000c */
[----:B------:R-:W-:-:S04]  /*1100*/  SHF.R.U32.HI R8, RZ, 0x17, R0 ;  /* 0x00000017ff087819 */ /* 0x000fc80000011600 */
[----:B------:R-:W-:-:S05]  /*1110*/  LOP3.LUT R8, R8, 0xff, RZ, 0xc0, !PT ;  /* 0x000000ff08087812 */ /* 0x000fca00078ec0ff */
[----:B------:R-:W-:-:S04]  /*1120*/  IMAD.IADD R14, R8, 0x1, R15 ;  /* 0x00000001080e7824 */ /* 0x000fc800078e020f */
[----:B------:R-:W-:-:S05]  /*1130*/  VIADD R8, R14, 0xffffffff ;  /* 0xffffffff0e087836 */ /* 0x000fca0000000000 */
[----:B------:R-:W-:-:S13]  /*1140*/  ISETP.GE.U32.AND P0, PT, R8, 0xfe, PT ;  /* 0x000000fe0800780c */ /* 0x000fda0003f06070 */
[----:B------:R-:W-:Y:S05]  /*1150*/  @!P0 BRA `(.L_x_77) ;  /* 0x0000000000808947 */ /* 0x000fea0003800000 */
[----:B------:R-:W-:-:S13]  /*1160*/  ISETP.GT.AND P0, PT, R14, 0xfe, PT ;  /* 0x000000fe0e00780c */ /* 0x000fda0003f04270 */
[----:B------:R-:W-:Y:S05]  /*1170*/  @P0 BRA `(.L_x_78) ;  /* 0x00000000006c0947 */ /* 0x000fea0003800000 */
[----:B------:R-:W-:-:S13]  /*1180*/  ISETP.GE.AND P0, PT, R14, 0x1, PT ;  /* 0x000000010e00780c */ /* 0x000fda0003f06270 */
[----:B------:R-:W-:Y:S05]  /*1190*/  @P0 BRA `(.L_x_79) ;  /* 0x0000000000740947 */ /* 0x000fea0003800000 */
[----:B------:R-:W-:Y:S02]  /*11a0*/  ISETP.GE.AND P0, PT, R14, -0x18, PT ;  /* 0xffffffe80e00780c */ /* 0x000fe40003f06270 */
[----:B------:R-:W-:-:S11]  /*11b0*/  LOP3.LUT R0, R0, 0x80000000, RZ, 0xc0, !PT ;  /* 0x8000000000007812 */ /* 0x000fd600078ec0ff */
[----:B------:R-:W-:Y:S05]  /*11c0*/  @!P0 BRA `(.L_x_79) ;  /* 0x0000000000688947 */ /* 0x000fea0003800000 */
[CCC-:B------:R-:W-:Y:S01]  /*11d0*/  FFMA.RZ R8, R13.reuse, R23.reuse, R12.reuse ;  /* 0x000000170d087223 */ /* 0x1c0fe2000000c00c */
[C---:B------:R-:W-:Y:S01]  /*11e0*/  VIADD R15, R14.reuse, 0x20 ;  /* 0x000000200e0f7836 */ /* 0x040fe20000000000 */
[C---:B------:R-:W-:Y:S02]  /*11f0*/  ISETP.NE.AND P2, PT, R14.reuse, RZ, PT ;  /* 0x000000ff0e00720c */ /* 0x040fe40003f45270 */
[----:B------:R-:W-:Y:S02]  /*1200*/  ISETP.NE.AND P1, PT, R14, RZ, PT ;  /* 0x000000ff0e00720c */ /* 0x000fe40003f25270 */
[----:B------:R-:W-:Y:S01]  /*1210*/  LOP3.LUT R10, R8, 0x7fffff, RZ, 0xc0, !PT ;  /* 0x007fffff080a7812 */ /* 0x000fe200078ec0ff */
[CCC-:B------:R-:W-:Y:S01]  /*1220*/  FFMA.RP R8, R13.reuse, R23.reuse, R12.reuse ;  /* 0x000000170d087223 */ /* 0x1c0fe2000000800c */
[----:B------:R-:W-:Y:S01]  /*1230*/  FFMA.RM R13, R13, R23, R12 ;  /* 0x000000170d0d7223 */ /* 0x000fe2000000400c */
[----:B------:R-:W-:Y:S01]  /*1240*/  IMAD.MOV R12, RZ, RZ, -R14 ;  /* 0x000000ffff0c7224 */ /* 0x000fe200078e0a0e */
[----:B------:R-:W-:-:S03]  /*1250*/  LOP3.LUT R10, R10, 0x800000, RZ, 0xfc, !PT ;  /* 0x008000000a0a7812 */ /* 0x000fc600078efcff */
[----:B------:R-:W-:Y:S02]  /*1260*/  FSETP.NEU.FTZ.AND P0, PT, R8, R13, PT ;  /* 0x0000000d0800720b */ /* 0x000fe40003f1d000 */
[----:B------:R-:W-:Y:S02]  /*1270*/  SHF.L.U32 R15, R10, R15, RZ ;  /* 0x0000000f0a0f7219 */ /* 0x000fe400000006ff */
[----:B------:R-:W-:Y:S02]  /*1280*/  SEL R13, R12, RZ, P2 ;  /* 0x000000ff0c0d7207 */ /* 0x000fe40001000000 */
[----:B------:R-:W-:Y:S02]  /*1290*/  ISETP.NE.AND P1, PT, R15, RZ, P1 ;  /* 0x000000ff0f00720c */ /* 0x000fe40000f25270 */
[----:B------:R-:W-:Y:S02]  /*12a0*/  SHF.R.U32.HI R13, RZ, R13, R10 ;  /* 0x0000000dff0d7219 */ /* 0x000fe4000001160a */
[----:B------:R-:W-:-:S02]  /*12b0*/  PLOP3.LUT P0, PT, P0, P1, PT, 0xf8, 0x8f ;  /* 0x00000000008f781c */ /* 0x000fc40000703f70 */
[----:B------:R-:W-:Y:S02]  /*12c0*/  SHF.R.U32.HI R15, RZ, 0x1, R13 ;  /* 0x00000001ff0f7819 */ /* 0x000fe4000001160d */
[----:B------:R-:W-:-:S04]  /*12d0*/  SEL R8, RZ, 0x1, !P0 ;  /* 0x00000001ff087807 */ /* 0x000fc80004000000 */
[----:B------:R-:W-:-:S04]  /*12e0*/  LOP3.LUT R8, R8, 0x1, R15, 0xf8, !PT ;  /* 0x0000000108087812 */ /* 0x000fc800078ef80f */
[----:B------:R-:W-:-:S05]  /*12f0*/  LOP3.LUT R8, R8, R13, RZ, 0xc0, !PT ;  /* 0x0000000d08087212 */ /* 0x000fca00078ec0ff */
[----:B------:R-:W-:-:S05]  /*1300*/  IMAD.IADD R15, R15, 0x1, R8 ;  /* 0x000000010f0f7824 */ /* 0x000fca00078e0208 */
[----:B------:R-:W-:Y:S01]  /*1310*/  LOP3.LUT R0, R15, R0, RZ, 0xfc, !PT ;  /* 0x000000000f007212 */ /* 0x000fe200078efcff */
[----:B------:R-:W-:Y:S06]  /*1320*/  BRA `(.L_x_79) ;  /* 0x0000000000107947 */ /* 0x000fec0003800000 */
.L_x_78:
[----:B------:R-:W-:-:S04]  /*1330*/  LOP3.LUT R0, R0, 0x80000000, RZ, 0xc0, !PT ;  /* 0x8000000000007812 */ /* 0x000fc800078ec0ff */
[----:B------:R-:W-:Y:S01]  /*1340*/  LOP3.LUT R0, R0, 0x7f800000, RZ, 0xfc, !PT ;  /* 0x7f80000000007812 */ /* 0x000fe200078efcff */
[----:B------:R-:W-:Y:S06]  /*1350*/  BRA `(.L_x_79) ;  /* 0x0000000000047947 */ /* 0x000fec0003800000 */
.L_x_77:
[----:B------:R-:W-:-:S07]  /*1360*/  IMAD R0, R15, 0x800000, R0 ;  /* 0x008000000f007824 */ /* 0x000fce00078e0200 */
.L_x_79:
[----:B------:R-:W-:Y:S05]  /*1370*/  BSYNC.RECONVERGENT B2 ;  /* 0x0000000000027941 */ /* 0x000fea0003800200 */
.L_x_76:
[----:B------:R-:W-:Y:S05]  /*1380*/  BRA `(.L_x_80) ;  /* 0x0000000000207947 */ /* 0x000fea0003800000 */
.L_x_75:
[----:B------:R-:W-:-:S04]  /*1390*/  LOP3.LUT R0, R13, 0x80000000, R12, 0x48, !PT ;  /* 0x800000000d007812 */ /* 0x000fc800078e480c */
[----:B------:R-:W-:Y:S01]  /*13a0*/  LOP3.LUT R0, R0, 0x7f800000, RZ, 0xfc, !PT ;  /* 0x7f80000000007812 */ /* 0x000fe200078efcff */
[----:B------:R-:W-:Y:S06]  /*13b0*/  BRA `(.L_x_80) ;  /* 0x0000000000147947 */ /* 0x000fec0003800000 */
.L_x_74:
[----:B------:R-:W-:Y:S01]  /*13c0*/  LOP3.LUT R0, R13, 0x80000000, R12, 0x48, !PT ;  /* 0x800000000d007812 */ /* 0x000fe200078e480c */
[----:B------:R-:W-:Y:S06]  /*13d0*/  BRA `(.L_x_80) ;  /* 0x00000000000c7947 */ /* 0x000fec0003800000 */
.L_x_73:
[----:B------:R-:W0:Y:S01]  /*13e0*/  MUFU.RSQ R0, -QNAN ;  /* 0xffc0000000007908 */ /* 0x000e220000001400 */
[----:B------:R-:W-:Y:S05]  /*13f0*/  BRA `(.L_x_80) ;  /* 0x0000000000047947 */ /* 0x000fea0003800000 */
.L_x_72:
[----:B------:R-:W-:-:S07]  /*1400*/  FADD.FTZ R0, R0, R3 ;  /* 0x0000000300007221 */ /* 0x000fce0000010000 */
.L_x_80:
[----:B------:R-:W-:Y:S05]  /*1410*/  BSYNC.RECONVERGENT B1 ;  /* 0x0000000000017941 */ /* 0x000fea0003800200 */
.L_x_70:
[----:B------:R-:W-:Y:S02]  /*1420*/  IMAD.MOV.U32 R12, RZ, RZ, R6 ;  /* 0x000000ffff0c7224 */ /* 0x000fe400078e0006 */
[----:B------:R-:W-:-:S04]  /*1430*/  IMAD.MOV.U32 R13, RZ, RZ, 0x0 ;  /* 0x00000000ff0d7424 */ /* 0x000fc800078e00ff */
[----:B0-----:R-:W-:Y:S05]  /*1440*/  RET.REL.NODEC R12 `(_Z12create_nodesiP6Node_t) ;  /* 0xffffffe80cec7950 */ /* 0x001fea0003c3ffff */
        .type           $_Z12create_nodesiP6Node_t$__internal_trig_reduction_slowpathd,@function
        .size           $_Z12create_nodesiP6Node_t$__internal_trig_reduction_slowpathd,(.L_x_95 - $_Z12create_nodesiP6Node_t$__internal_trig_reduction_slowpathd)
$_Z12create_nodesiP6Node_t$__internal_trig_reduction_slowpathd:
        /* <DEDUP_REMOVED lines=24> */
.L_x_85:
        /* <DEDUP_REMOVED lines=20> */
[----:B------:R-:W-:-:S03]  /*1710*/  VIADD R16, R16, 0x1 ;  /* 0x0000000110107836 */ /* 0x000fc60000000000 */
[----:B------:R-:W-:Y:S01]  /*1720*/  IADD3.X R13, P1, PT, R13, R12, RZ, P1, !PT ;  /* 0x0000000c0d0d7210 */ /* 0x000fe20000f3e4ff */
[----:B------:R-:W-:Y:S01]  /*1730*/  IMAD.X R12, RZ, RZ, R24, P0 ;  /* 0x000000ffff0c7224 */ /* 0x000fe200000e0618 */
[----:B------:R-:W-:-:S03]  /*1740*/  ISETP.NE.AND P0, PT, R22, -0xf, PT ;  /* 0xfffffff11600780c */ /* 0x000fc60003f05270 */
[----:B0-----:R-:W-:Y:S02]  /*1750*/  IMAD.X R11, RZ, RZ, R12, P1 ;  /* 0x000000ffff0b7224 */ /* 0x001fe400008e060c */
[----:B------:R-:W-:-:S08]  /*1760*/  IMAD.MOV.U32 R10, RZ, RZ, R13 ;  /* 0x000000ffff0a7224 */ /* 0x000fd000078e000d */
[----:B------:R-:W-:Y:S05]  /*1770*/  @P0 BRA `(.L_x_85) ;  /* 0xfffffffc00940947 */ /* 0x000fea000383ffff */
[----:B------:R-:W-:Y:S05]  /*1780*/  BSYNC.RECONVERGENT B2 ;  /* 0x0000000000027941 */ /* 0x000fea0003800200 */
.L_x_84:
[----:B------:R-:W-:-:S07]  /*1790*/  IMAD.MOV.U32 R25, RZ, RZ, R14 ;  /* 0x000000ffff197224 */ /* 0x000fce00078e000e */
.L_x_83:
[----:B------:R-:W-:Y:S05]  /*17a0*/  BSYNC.RECONVERGENT B1 ;  /* 0x0000000000017941 */ /* 0x000fea0003800200 */
.L_x_82:
        /* <DEDUP_REMOVED lines=19> */
[----:B------:R-:W-:Y:S02]  /*18e0*/  @P0 SHF.R.U64 R16, R25, R12, R27 ;  /* 0x0000000c19100219 */ /* 0x000fe4000000121b */
[----:B------:R-:W-:Y:S01]  /*18f0*/  @P0 LOP3.LUT R9, R14, R11, RZ, 0xfc, !PT ;  /* 0x0000000b0e090212 */ /* 0x000fe200078efcff */
[----:B------:R-:W-:Y:S01]  /*1900*/  IMAD.SHL.U32 R11, R8, 0x4, RZ ;  /* 0x00000004080b7824 */ /* 0x000fe200078e00ff */
        /* <DEDUP_REMOVED lines=28> */
[C---:B------:R-:W-:Y:S02]  /*1ad0*/  LOP3.LUT R8, R12.reuse, 0x3f, RZ, 0xc0, !PT ;  /* 0x0000003f0c087812 */ /* 0x040fe400078ec0ff */
[--C-:B------:R-:W-:Y:S02]  /*1ae0*/  SHF.R.U64 R14, R11, 0x1, R16.reuse ;  /* 0x000000010b0e7819 */ /* 0x100fe40000001210 */
        /* <DEDUP_REMOVED lines=8> */
.L_x_87:
[----:B------:R-:W-:Y:S05]  /*1b70*/  BSYNC.RECONVERGENT B1 ;  /* 0x0000000000017941 */ /* 0x000fea0003800200 */
.L_x_86:
[----:B------:R-:W-:Y:S01]  /*1b80*/  IMAD.WIDE.U32 R14, R13, 0x2168c235, RZ ;  /* 0x2168c2350d0e7825 */ /* 0x000fe200078e00ff */
[----:B------:R-:W-:-:S03]  /*1b90*/  SHF.R.U32.HI R7, RZ, 0x1e, R7 ;  /* 0x0000001eff077819 */ /* 0x000fc60000011607 */
[----:B------:R-:W-:Y:S01]  /*1ba0*/  IMAD.MOV.U32 R8, RZ, RZ, R15 ;  /* 0x000000ffff087224 */ /* 0x000fe200078e000f */
[----:B------:R-:W-:Y:S01]  /*1bb0*/  IADD3 RZ, P1, PT, R14, R14, RZ ;  /* 0x0000000e0eff7210 */ /* 0x000fe20007f3e0ff */
[----:B------:R-:W-:Y:S01]  /*1bc0*/  IMAD.MOV.U32 R9, RZ, RZ, RZ ;  /* 0x000000ffff097224 */ /* 0x000fe200078e00ff */
[----:B------:R-:W-:Y:S01]  /*1bd0*/  LEA.HI R7, R6, R7, RZ, 0x1 ;  /* 0x0000000706077211 */ /* 0x000fe200078f08ff */
        /* <DEDUP_REMOVED lines=19> */
[----:B------:R-:W-:-:S02]  /*1d10*/  @!P0 LOP3.LUT R5, R5, 0x80000000, RZ, 0x3c, !PT ;  /* 0x8000000005058812 */ /* 0x000fc400078e3cff */
[----:B------:R-:W-:-:S04]  /*1d20*/  SHF.R.U64 R8, R8, 0xa, R9 ;  /* 0x0000000a08087819 */ /* 0x000fc80000001209 */
[----:B------:R-:W-:-:S03]  /*1d30*/  IADD3 R8, P2, PT, R8, 0x1, RZ ;  /* 0x0000000108087810 */ /* 0x000fc60007f5e0ff */
[----:B------:R-:W-:Y:S01]  /*1d40*/  @P1 IMAD.MOV R7, RZ, RZ, -R7 ;  /* 0x000000ffff071224 */ /* 0x000fe200078e0a07 */
[----:B------:R-:W-:-:S04]  /*1d50*/  LEA.HI.X R9, R9, RZ, RZ, 0x16, P2 ;  /* 0x000000ff09097211 */ /* 0x000fc800010fb4ff */
[--C-:B------:R-:W-:Y:S01]  /*1d60*/  SHF.R.U64 R12, R8, 0x1, R9.reuse ;  /* 0x00000001080c7819 */ /* 0x100fe20000001209 */
[----:B------:R-:W-:Y:S01]  /*1d70*/  IMAD.SHL.U32 R8, R10, 0x100000, RZ ;  /* 0x001000000a087824 */ /* 0x000fe200078e00ff */
[----:B------:R-:W-:Y:S02]  /*1d80*/  SHF.R.U32.HI R9, RZ, 0x1, R9 ;  /* 0x00000001ff097819 */ /* 0x000fe40000011609 */
[----:B------:R-:W-:-:S04]  /*1d90*/  IADD3 R12, P2, P3, RZ, RZ, R12 ;  /* 0x000000ffff0c7210 */ /* 0x000fc80007b5e00c */
[----:B------:R-:W-:-:S04]  /*1da0*/  IADD3.X R6, PT, PT, R8, 0x3fe00000, R9, P2, P3 ;  /* 0x3fe0000008067810 */ /* 0x000fc800017e6409 */
[----:B------:R-:W-:-:S07]  /*1db0*/  LOP3.LUT R13, R6, R5, RZ, 0xfc, !PT ;  /* 0x00000005060d7212 */ /* 0x000fce00078efcff */
.L_x_81:
[----:B------:R-:W-:-:S04]  /*1dc0*/  IMAD.MOV.U32 R5, RZ, RZ, 0x0 ;  /* 0x00000000ff057424 */ /* 0x000fc800078e00ff */
[----:B------:R-:W-:Y:S05]  /*1dd0*/  RET.REL.NODEC R4 `(_Z12create_nodesiP6Node_t) ;  /* 0xffffffe004887950 */ /* 0x000fea0003c3ffff */
.L_x_88:
        /* <DEDUP_REMOVED lines=10> */
.L_x_95:


//--------------------- .nv.global.init           --------------------------
	.section	.nv.global.init,"aw",@progbits
	.align	16
.nv.global.init:
	.type		__cudart_sin_cos_coeffs,@object
	.size		__cudart_sin_cos_coeffs,(__cudart_i2opi_d - __cudart_sin_cos_coeffs)
__cudart_sin_cos_coeffs:
        /*0000*/ 	.byte	0x46, 0xd2, 0xb0, 0x2c, 0xf1, 0xe5, 0x5a, 0xbe, 0x92, 0xe3, 0xac, 0x69, 0xe3, 0x1d, 0xc7, 0x3e
        /*0010*/ 	.byte	0xa1, 0x62, 0xdb, 0x19, 0xa0, 0x01, 0x2a, 0xbf, 0x18, 0x08, 0x11, 0x11, 0x11, 0x11, 0x81, 0x3f
        /*0020*/ 	.byte	0x54, 0x55, 0x55, 0x55, 0x55, 0x55, 0xc5, 0xbf, 0x00, 0x00, 0x00, 0x00, 0x00, 0x00, 0x00, 0x00
        /*0030*/ 	.byte	0x00, 0x00, 0x00, 0x00, 0x00, 0x00, 0x00, 0x00, 0x64, 0x81, 0xfd, 0x20, 0x83, 0xff, 0xa8, 0xbd
        /*0040*/ 	.byte	0x28, 0x85, 0xef, 0xc1, 0xa7, 0xee, 0x21, 0x3e, 0xd9, 0xe6, 0x06, 0x8e, 0x4f, 0x7e, 0x92, 0xbe
        /*0050*/ 	.byte	0xe9, 0xbc, 0xdd, 0x19, 0xa0, 0x01, 0xfa, 0x3e, 0x47, 0x5d, 0xc1, 0x16, 0x6c, 0xc1, 0x56, 0xbf
        /*0060*/ 	.byte	0x51, 0x55, 0x55, 0x55, 0x55, 0x55, 0xa5, 0x3f, 0x00, 0x00, 0x00, 0x00, 0x00, 0x00, 0xe0, 0xbf
        /*0070*/ 	.byte	0x00, 0x00, 0x00, 0x00, 0x00, 0x00, 0xf0, 0x3f, 0x00, 0x00, 0x00, 0x00, 0x00, 0x00, 0x00, 0x00
	.type		__cudart_i2opi_d,@object
	.size		__cudart_i2opi_d,(.L_0 - __cudart_i2opi_d)
__cudart_i2opi_d:
        /* <DEDUP_REMOVED lines=9> */
.L_0:


//--------------------- .nv.shared.reserved.0     --------------------------
	.section	.nv.shared.reserved.0,"aw",@nobits
	.weak		__nv_reservedSMEM_offset_0_alias
	.size		__nv_reservedSMEM_offset_0_alias, 0, 64
	.other		__nv_reservedSMEM_offset_0_alias,@"STO_CUDA_RESERVED_SHARED STV_DEFAULT"
__nv_reservedSMEM_offset_0_alias:
	.zero		0
	.zero		64


//--------------------- .nv.constant0._Z33chebyshev_gauss_nodes_and_weightsiPfS_ --------------------------
	.section	.nv.constant0._Z33chebyshev_gauss_nodes_and_weightsiPfS_,"a",@progbits
	.sectionflags	@""
	.align	4
.nv.constant0._Z33chebyshev_gauss_nodes_and_weightsiPfS_:
	.zero		920


//--------------------- .nv.constant0._Z6updateiP6Node_t --------------------------
	.section	.nv.constant0._Z6updateiP6Node_t,"a",@progbits
	.sectionflags	@""
	.align	4
.nv.constant0._Z6updateiP6Node_t:
	.zero		912


//--------------------- .nv.constant0._Z8timestepifP6Node_t --------------------------
	.section	.nv.constant0._Z8timestepifP6Node_t,"a",@progbits
	.sectionflags	@""
	.align	4
.nv.constant0._Z8timestepifP6Node_t:
	.zero		912


//--------------------- .nv.constant0._Z15get_coordinatesiPfP6Node_t --------------------------
	.section	.nv.constant0._Z15get_coordinatesiPfP6Node_t,"a",@progbits
	.sectionflags	@""
	.align	4
.nv.constant0._Z15get_coordinatesiPfP6Node_t:
	.zero		920


//--------------------- .nv.constant0._Z12get_velocityiPfP6Node_t --------------------------
	.section	.nv.constant0._Z12get_velocityiPfP6Node_t,"a",@progbits
	.sectionflags	@""
	.align	4
.nv.constant0._Z12get_velocityiPfP6Node_t:
	.zero		920


//--------------------- .nv.constant0._Z12create_nodesiP6Node_t --------------------------
	.section	.nv.constant0._Z12create_nodesiP6Node_t,"a",@progbits
	.sectionflags	@""
	.align	4
.nv.constant0._Z12create_nodesiP6Node_t:
	.zero		912


//--------------------- SYMBOLS --------------------------

	.type		.nv.reservedSmem.offset0,@object
	.size		.nv.reservedSmem.offset0,0x4
